//
// Generated by NVIDIA NVVM Compiler
//
// Compiler Build ID: CL-36424714
// Cuda compilation tools, release 13.0, V13.0.88
// Based on NVVM 20.0.0
//

.version 9.0
.target sm_100
.address_size 64

	// .globl	integrateBodies
// sharedPos has been demoted

.visible .entry integrateBodies(
	.param .u64 .ptr .align 1 integrateBodies_param_0,
	.param .u64 .ptr .align 1 integrateBodies_param_1,
	.param .u64 .ptr .align 1 integrateBodies_param_2
)
{
	.reg .pred 	%p<7>;
	.reg .b32 	%r<37>;
	.reg .b32 	%f<2380>;
	.reg .b64 	%rd<14>;
	// demoted variable
	.shared .align 4 .b8 sharedPos[4096];
	ld.param.u64 	%rd3, [integrateBodies_param_0];
	ld.param.u64 	%rd5, [integrateBodies_param_1];
	ld.param.u64 	%rd4, [integrateBodies_param_2];
	cvta.to.global.u64 	%rd1, %rd5;
	mov.u32 	%r17, %ctaid.x;
	mov.u32 	%r1, %ntid.x;
	mov.u32 	%r2, %tid.x;
	mad.lo.s32 	%r3, %r17, %r1, %r2;
	setp.gt.s32 	%p1, %r3, 69631;
	@%p1 bra 	$L__BB0_10;
	shl.b32 	%r4, %r3, 2;
	mul.wide.s32 	%rd6, %r4, 4;
	add.s64 	%rd2, %rd1, %rd6;
	ld.global.f32 	%f1, [%rd2];
	ld.global.f32 	%f2, [%rd2+4];
	ld.global.f32 	%f3, [%rd2+8];
	shl.b32 	%r19, %r2, 4;
	mov.u32 	%r20, sharedPos;
	add.s32 	%r5, %r20, %r19;
	and.b32  	%r6, %r1, 127;
	and.b32  	%r7, %r1, 1920;
	mov.b32 	%r32, 0;
	mov.f32 	%f2370, 0f00000000;
	mov.f32 	%f2369, %f2370;
	mov.f32 	%f2368, %f2370;
$L__BB0_2:
	setp.lt.u32 	%p2, %r1, 128;
	mad.lo.s32 	%r22, %r32, %r1, %r2;
	shl.b32 	%r23, %r22, 2;
	mul.wide.u32 	%rd7, %r23, 4;
	add.s64 	%rd8, %rd1, %rd7;
	ld.global.f32 	%f30, [%rd8];
	st.shared.f32 	[%r5], %f30;
	ld.global.f32 	%f31, [%rd8+4];
	st.shared.f32 	[%r5+4], %f31;
	ld.global.f32 	%f32, [%rd8+8];
	st.shared.f32 	[%r5+8], %f32;
	ld.global.f32 	%f33, [%rd8+12];
	st.shared.f32 	[%r5+12], %f33;
	bar.sync 	0;
	mov.b32 	%r35, 0;
	@%p2 bra 	$L__BB0_5;
	mov.b32 	%r33, 0;
$L__BB0_4:
	.pragma "nounroll";
	shl.b32 	%r25, %r33, 4;
	add.s32 	%r27, %r20, %r25;
	ld.shared.f32 	%f34, [%r27];
	ld.shared.f32 	%f35, [%r27+4];
	ld.shared.f32 	%f36, [%r27+8];
	ld.shared.f32 	%f37, [%r27+12];
	sub.f32 	%f38, %f34, %f1;
	sub.f32 	%f39, %f35, %f2;
	sub.f32 	%f40, %f36, %f3;
	mul.f32 	%f41, %f39, %f39;
	fma.rn.f32 	%f42, %f38, %f38, %f41;
	fma.rn.f32 	%f43, %f40, %f40, %f42;
	add.f32 	%f44, %f43, 0f3AA3D70A;
	rsqrt.approx.f32 	%f45, %f44;
	mul.f32 	%f46, %f45, %f45;
	mul.f32 	%f47, %f45, %f46;
	mul.f32 	%f48, %f37, %f47;
	fma.rn.f32 	%f49, %f38, %f48, %f2368;
	fma.rn.f32 	%f50, %f39, %f48, %f2369;
	fma.rn.f32 	%f51, %f40, %f48, %f2370;
	ld.shared.f32 	%f52, [%r27+16];
	ld.shared.f32 	%f53, [%r27+20];
	ld.shared.f32 	%f54, [%r27+24];
	ld.shared.f32 	%f55, [%r27+28];
	sub.f32 	%f56, %f52, %f1;
	sub.f32 	%f57, %f53, %f2;
	sub.f32 	%f58, %f54, %f3;
	mul.f32 	%f59, %f57, %f57;
	fma.rn.f32 	%f60, %f56, %f56, %f59;
	fma.rn.f32 	%f61, %f58, %f58, %f60;
	add.f32 	%f62, %f61, 0f3AA3D70A;
	rsqrt.approx.f32 	%f63, %f62;
	mul.f32 	%f64, %f63, %f63;
	mul.f32 	%f65, %f63, %f64;
	mul.f32 	%f66, %f55, %f65;
	fma.rn.f32 	%f67, %f56, %f66, %f49;
	fma.rn.f32 	%f68, %f57, %f66, %f50;
	fma.rn.f32 	%f69, %f58, %f66, %f51;
	ld.shared.f32 	%f70, [%r27+32];
	ld.shared.f32 	%f71, [%r27+36];
	ld.shared.f32 	%f72, [%r27+40];
	ld.shared.f32 	%f73, [%r27+44];
	sub.f32 	%f74, %f70, %f1;
	sub.f32 	%f75, %f71, %f2;
	sub.f32 	%f76, %f72, %f3;
	mul.f32 	%f77, %f75, %f75;
	fma.rn.f32 	%f78, %f74, %f74, %f77;
	fma.rn.f32 	%f79, %f76, %f76, %f78;
	add.f32 	%f80, %f79, 0f3AA3D70A;
	rsqrt.approx.f32 	%f81, %f80;
	mul.f32 	%f82, %f81, %f81;
	mul.f32 	%f83, %f81, %f82;
	mul.f32 	%f84, %f73, %f83;
	fma.rn.f32 	%f85, %f74, %f84, %f67;
	fma.rn.f32 	%f86, %f75, %f84, %f68;
	fma.rn.f32 	%f87, %f76, %f84, %f69;
	ld.shared.f32 	%f88, [%r27+48];
	ld.shared.f32 	%f89, [%r27+52];
	ld.shared.f32 	%f90, [%r27+56];
	ld.shared.f32 	%f91, [%r27+60];
	sub.f32 	%f92, %f88, %f1;
	sub.f32 	%f93, %f89, %f2;
	sub.f32 	%f94, %f90, %f3;
	mul.f32 	%f95, %f93, %f93;
	fma.rn.f32 	%f96, %f92, %f92, %f95;
	fma.rn.f32 	%f97, %f94, %f94, %f96;
	add.f32 	%f98, %f97, 0f3AA3D70A;
	rsqrt.approx.f32 	%f99, %f98;
	mul.f32 	%f100, %f99, %f99;
	mul.f32 	%f101, %f99, %f100;
	mul.f32 	%f102, %f91, %f101;
	fma.rn.f32 	%f103, %f92, %f102, %f85;
	fma.rn.f32 	%f104, %f93, %f102, %f86;
	fma.rn.f32 	%f105, %f94, %f102, %f87;
	ld.shared.f32 	%f106, [%r27+64];
	ld.shared.f32 	%f107, [%r27+68];
	ld.shared.f32 	%f108, [%r27+72];
	ld.shared.f32 	%f109, [%r27+76];
	sub.f32 	%f110, %f106, %f1;
	sub.f32 	%f111, %f107, %f2;
	sub.f32 	%f112, %f108, %f3;
	mul.f32 	%f113, %f111, %f111;
	fma.rn.f32 	%f114, %f110, %f110, %f113;
	fma.rn.f32 	%f115, %f112, %f112, %f114;
	add.f32 	%f116, %f115, 0f3AA3D70A;
	rsqrt.approx.f32 	%f117, %f116;
	mul.f32 	%f118, %f117, %f117;
	mul.f32 	%f119, %f117, %f118;
	mul.f32 	%f120, %f109, %f119;
	fma.rn.f32 	%f121, %f110, %f120, %f103;
	fma.rn.f32 	%f122, %f111, %f120, %f104;
	fma.rn.f32 	%f123, %f112, %f120, %f105;
	ld.shared.f32 	%f124, [%r27+80];
	ld.shared.f32 	%f125, [%r27+84];
	ld.shared.f32 	%f126, [%r27+88];
	ld.shared.f32 	%f127, [%r27+92];
	sub.f32 	%f128, %f124, %f1;
	sub.f32 	%f129, %f125, %f2;
	sub.f32 	%f130, %f126, %f3;
	mul.f32 	%f131, %f129, %f129;
	fma.rn.f32 	%f132, %f128, %f128, %f131;
	fma.rn.f32 	%f133, %f130, %f130, %f132;
	add.f32 	%f134, %f133, 0f3AA3D70A;
	rsqrt.approx.f32 	%f135, %f134;
	mul.f32 	%f136, %f135, %f135;
	mul.f32 	%f137, %f135, %f136;
	mul.f32 	%f138, %f127, %f137;
	fma.rn.f32 	%f139, %f128, %f138, %f121;
	fma.rn.f32 	%f140, %f129, %f138, %f122;
	fma.rn.f32 	%f141, %f130, %f138, %f123;
	ld.shared.f32 	%f142, [%r27+96];
	ld.shared.f32 	%f143, [%r27+100];
	ld.shared.f32 	%f144, [%r27+104];
	ld.shared.f32 	%f145, [%r27+108];
	sub.f32 	%f146, %f142, %f1;
	sub.f32 	%f147, %f143, %f2;
	sub.f32 	%f148, %f144, %f3;
	mul.f32 	%f149, %f147, %f147;
	fma.rn.f32 	%f150, %f146, %f146, %f149;
	fma.rn.f32 	%f151, %f148, %f148, %f150;
	add.f32 	%f152, %f151, 0f3AA3D70A;
	rsqrt.approx.f32 	%f153, %f152;
	mul.f32 	%f154, %f153, %f153;
	mul.f32 	%f155, %f153, %f154;
	mul.f32 	%f156, %f145, %f155;
	fma.rn.f32 	%f157, %f146, %f156, %f139;
	fma.rn.f32 	%f158, %f147, %f156, %f140;
	fma.rn.f32 	%f159, %f148, %f156, %f141;
	ld.shared.f32 	%f160, [%r27+112];
	ld.shared.f32 	%f161, [%r27+116];
	ld.shared.f32 	%f162, [%r27+120];
	ld.shared.f32 	%f163, [%r27+124];
	sub.f32 	%f164, %f160, %f1;
	sub.f32 	%f165, %f161, %f2;
	sub.f32 	%f166, %f162, %f3;
	mul.f32 	%f167, %f165, %f165;
	fma.rn.f32 	%f168, %f164, %f164, %f167;
	fma.rn.f32 	%f169, %f166, %f166, %f168;
	add.f32 	%f170, %f169, 0f3AA3D70A;
	rsqrt.approx.f32 	%f171, %f170;
	mul.f32 	%f172, %f171, %f171;
	mul.f32 	%f173, %f171, %f172;
	mul.f32 	%f174, %f163, %f173;
	fma.rn.f32 	%f175, %f164, %f174, %f157;
	fma.rn.f32 	%f176, %f165, %f174, %f158;
	fma.rn.f32 	%f177, %f166, %f174, %f159;
	ld.shared.f32 	%f178, [%r27+128];
	ld.shared.f32 	%f179, [%r27+132];
	ld.shared.f32 	%f180, [%r27+136];
	ld.shared.f32 	%f181, [%r27+140];
	sub.f32 	%f182, %f178, %f1;
	sub.f32 	%f183, %f179, %f2;
	sub.f32 	%f184, %f180, %f3;
	mul.f32 	%f185, %f183, %f183;
	fma.rn.f32 	%f186, %f182, %f182, %f185;
	fma.rn.f32 	%f187, %f184, %f184, %f186;
	add.f32 	%f188, %f187, 0f3AA3D70A;
	rsqrt.approx.f32 	%f189, %f188;
	mul.f32 	%f190, %f189, %f189;
	mul.f32 	%f191, %f189, %f190;
	mul.f32 	%f192, %f181, %f191;
	fma.rn.f32 	%f193, %f182, %f192, %f175;
	fma.rn.f32 	%f194, %f183, %f192, %f176;
	fma.rn.f32 	%f195, %f184, %f192, %f177;
	ld.shared.f32 	%f196, [%r27+144];
	ld.shared.f32 	%f197, [%r27+148];
	ld.shared.f32 	%f198, [%r27+152];
	ld.shared.f32 	%f199, [%r27+156];
	sub.f32 	%f200, %f196, %f1;
	sub.f32 	%f201, %f197, %f2;
	sub.f32 	%f202, %f198, %f3;
	mul.f32 	%f203, %f201, %f201;
	fma.rn.f32 	%f204, %f200, %f200, %f203;
	fma.rn.f32 	%f205, %f202, %f202, %f204;
	add.f32 	%f206, %f205, 0f3AA3D70A;
	rsqrt.approx.f32 	%f207, %f206;
	mul.f32 	%f208, %f207, %f207;
	mul.f32 	%f209, %f207, %f208;
	mul.f32 	%f210, %f199, %f209;
	fma.rn.f32 	%f211, %f200, %f210, %f193;
	fma.rn.f32 	%f212, %f201, %f210, %f194;
	fma.rn.f32 	%f213, %f202, %f210, %f195;
	ld.shared.f32 	%f214, [%r27+160];
	ld.shared.f32 	%f215, [%r27+164];
	ld.shared.f32 	%f216, [%r27+168];
	ld.shared.f32 	%f217, [%r27+172];
	sub.f32 	%f218, %f214, %f1;
	sub.f32 	%f219, %f215, %f2;
	sub.f32 	%f220, %f216, %f3;
	mul.f32 	%f221, %f219, %f219;
	fma.rn.f32 	%f222, %f218, %f218, %f221;
	fma.rn.f32 	%f223, %f220, %f220, %f222;
	add.f32 	%f224, %f223, 0f3AA3D70A;
	rsqrt.approx.f32 	%f225, %f224;
	mul.f32 	%f226, %f225, %f225;
	mul.f32 	%f227, %f225, %f226;
	mul.f32 	%f228, %f217, %f227;
	fma.rn.f32 	%f229, %f218, %f228, %f211;
	fma.rn.f32 	%f230, %f219, %f228, %f212;
	fma.rn.f32 	%f231, %f220, %f228, %f213;
	ld.shared.f32 	%f232, [%r27+176];
	ld.shared.f32 	%f233, [%r27+180];
	ld.shared.f32 	%f234, [%r27+184];
	ld.shared.f32 	%f235, [%r27+188];
	sub.f32 	%f236, %f232, %f1;
	sub.f32 	%f237, %f233, %f2;
	sub.f32 	%f238, %f234, %f3;
	mul.f32 	%f239, %f237, %f237;
	fma.rn.f32 	%f240, %f236, %f236, %f239;
	fma.rn.f32 	%f241, %f238, %f238, %f240;
	add.f32 	%f242, %f241, 0f3AA3D70A;
	rsqrt.approx.f32 	%f243, %f242;
	mul.f32 	%f244, %f243, %f243;
	mul.f32 	%f245, %f243, %f244;
	mul.f32 	%f246, %f235, %f245;
	fma.rn.f32 	%f247, %f236, %f246, %f229;
	fma.rn.f32 	%f248, %f237, %f246, %f230;
	fma.rn.f32 	%f249, %f238, %f246, %f231;
	ld.shared.f32 	%f250, [%r27+192];
	ld.shared.f32 	%f251, [%r27+196];
	ld.shared.f32 	%f252, [%r27+200];
	ld.shared.f32 	%f253, [%r27+204];
	sub.f32 	%f254, %f250, %f1;
	sub.f32 	%f255, %f251, %f2;
	sub.f32 	%f256, %f252, %f3;
	mul.f32 	%f257, %f255, %f255;
	fma.rn.f32 	%f258, %f254, %f254, %f257;
	fma.rn.f32 	%f259, %f256, %f256, %f258;
	add.f32 	%f260, %f259, 0f3AA3D70A;
	rsqrt.approx.f32 	%f261, %f260;
	mul.f32 	%f262, %f261, %f261;
	mul.f32 	%f263, %f261, %f262;
	mul.f32 	%f264, %f253, %f263;
	fma.rn.f32 	%f265, %f254, %f264, %f247;
	fma.rn.f32 	%f266, %f255, %f264, %f248;
	fma.rn.f32 	%f267, %f256, %f264, %f249;
	ld.shared.f32 	%f268, [%r27+208];
	ld.shared.f32 	%f269, [%r27+212];
	ld.shared.f32 	%f270, [%r27+216];
	ld.shared.f32 	%f271, [%r27+220];
	sub.f32 	%f272, %f268, %f1;
	sub.f32 	%f273, %f269, %f2;
	sub.f32 	%f274, %f270, %f3;
	mul.f32 	%f275, %f273, %f273;
	fma.rn.f32 	%f276, %f272, %f272, %f275;
	fma.rn.f32 	%f277, %f274, %f274, %f276;
	add.f32 	%f278, %f277, 0f3AA3D70A;
	rsqrt.approx.f32 	%f279, %f278;
	mul.f32 	%f280, %f279, %f279;
	mul.f32 	%f281, %f279, %f280;
	mul.f32 	%f282, %f271, %f281;
	fma.rn.f32 	%f283, %f272, %f282, %f265;
	fma.rn.f32 	%f284, %f273, %f282, %f266;
	fma.rn.f32 	%f285, %f274, %f282, %f267;
	ld.shared.f32 	%f286, [%r27+224];
	ld.shared.f32 	%f287, [%r27+228];
	ld.shared.f32 	%f288, [%r27+232];
	ld.shared.f32 	%f289, [%r27+236];
	sub.f32 	%f290, %f286, %f1;
	sub.f32 	%f291, %f287, %f2;
	sub.f32 	%f292, %f288, %f3;
	mul.f32 	%f293, %f291, %f291;
	fma.rn.f32 	%f294, %f290, %f290, %f293;
	fma.rn.f32 	%f295, %f292, %f292, %f294;
	add.f32 	%f296, %f295, 0f3AA3D70A;
	rsqrt.approx.f32 	%f297, %f296;
	mul.f32 	%f298, %f297, %f297;
	mul.f32 	%f299, %f297, %f298;
	mul.f32 	%f300, %f289, %f299;
	fma.rn.f32 	%f301, %f290, %f300, %f283;
	fma.rn.f32 	%f302, %f291, %f300, %f284;
	fma.rn.f32 	%f303, %f292, %f300, %f285;
	ld.shared.f32 	%f304, [%r27+240];
	ld.shared.f32 	%f305, [%r27+244];
	ld.shared.f32 	%f306, [%r27+248];
	ld.shared.f32 	%f307, [%r27+252];
	sub.f32 	%f308, %f304, %f1;
	sub.f32 	%f309, %f305, %f2;
	sub.f32 	%f310, %f306, %f3;
	mul.f32 	%f311, %f309, %f309;
	fma.rn.f32 	%f312, %f308, %f308, %f311;
	fma.rn.f32 	%f313, %f310, %f310, %f312;
	add.f32 	%f314, %f313, 0f3AA3D70A;
	rsqrt.approx.f32 	%f315, %f314;
	mul.f32 	%f316, %f315, %f315;
	mul.f32 	%f317, %f315, %f316;
	mul.f32 	%f318, %f307, %f317;
	fma.rn.f32 	%f319, %f308, %f318, %f301;
	fma.rn.f32 	%f320, %f309, %f318, %f302;
	fma.rn.f32 	%f321, %f310, %f318, %f303;
	ld.shared.f32 	%f322, [%r27+256];
	ld.shared.f32 	%f323, [%r27+260];
	ld.shared.f32 	%f324, [%r27+264];
	ld.shared.f32 	%f325, [%r27+268];
	sub.f32 	%f326, %f322, %f1;
	sub.f32 	%f327, %f323, %f2;
	sub.f32 	%f328, %f324, %f3;
	mul.f32 	%f329, %f327, %f327;
	fma.rn.f32 	%f330, %f326, %f326, %f329;
	fma.rn.f32 	%f331, %f328, %f328, %f330;
	add.f32 	%f332, %f331, 0f3AA3D70A;
	rsqrt.approx.f32 	%f333, %f332;
	mul.f32 	%f334, %f333, %f333;
	mul.f32 	%f335, %f333, %f334;
	mul.f32 	%f336, %f325, %f335;
	fma.rn.f32 	%f337, %f326, %f336, %f319;
	fma.rn.f32 	%f338, %f327, %f336, %f320;
	fma.rn.f32 	%f339, %f328, %f336, %f321;
	ld.shared.f32 	%f340, [%r27+272];
	ld.shared.f32 	%f341, [%r27+276];
	ld.shared.f32 	%f342, [%r27+280];
	ld.shared.f32 	%f343, [%r27+284];
	sub.f32 	%f344, %f340, %f1;
	sub.f32 	%f345, %f341, %f2;
	sub.f32 	%f346, %f342, %f3;
	mul.f32 	%f347, %f345, %f345;
	fma.rn.f32 	%f348, %f344, %f344, %f347;
	fma.rn.f32 	%f349, %f346, %f346, %f348;
	add.f32 	%f350, %f349, 0f3AA3D70A;
	rsqrt.approx.f32 	%f351, %f350;
	mul.f32 	%f352, %f351, %f351;
	mul.f32 	%f353, %f351, %f352;
	mul.f32 	%f354, %f343, %f353;
	fma.rn.f32 	%f355, %f344, %f354, %f337;
	fma.rn.f32 	%f356, %f345, %f354, %f338;
	fma.rn.f32 	%f357, %f346, %f354, %f339;
	ld.shared.f32 	%f358, [%r27+288];
	ld.shared.f32 	%f359, [%r27+292];
	ld.shared.f32 	%f360, [%r27+296];
	ld.shared.f32 	%f361, [%r27+300];
	sub.f32 	%f362, %f358, %f1;
	sub.f32 	%f363, %f359, %f2;
	sub.f32 	%f364, %f360, %f3;
	mul.f32 	%f365, %f363, %f363;
	fma.rn.f32 	%f366, %f362, %f362, %f365;
	fma.rn.f32 	%f367, %f364, %f364, %f366;
	add.f32 	%f368, %f367, 0f3AA3D70A;
	rsqrt.approx.f32 	%f369, %f368;
	mul.f32 	%f370, %f369, %f369;
	mul.f32 	%f371, %f369, %f370;
	mul.f32 	%f372, %f361, %f371;
	fma.rn.f32 	%f373, %f362, %f372, %f355;
	fma.rn.f32 	%f374, %f363, %f372, %f356;
	fma.rn.f32 	%f375, %f364, %f372, %f357;
	ld.shared.f32 	%f376, [%r27+304];
	ld.shared.f32 	%f377, [%r27+308];
	ld.shared.f32 	%f378, [%r27+312];
	ld.shared.f32 	%f379, [%r27+316];
	sub.f32 	%f380, %f376, %f1;
	sub.f32 	%f381, %f377, %f2;
	sub.f32 	%f382, %f378, %f3;
	mul.f32 	%f383, %f381, %f381;
	fma.rn.f32 	%f384, %f380, %f380, %f383;
	fma.rn.f32 	%f385, %f382, %f382, %f384;
	add.f32 	%f386, %f385, 0f3AA3D70A;
	rsqrt.approx.f32 	%f387, %f386;
	mul.f32 	%f388, %f387, %f387;
	mul.f32 	%f389, %f387, %f388;
	mul.f32 	%f390, %f379, %f389;
	fma.rn.f32 	%f391, %f380, %f390, %f373;
	fma.rn.f32 	%f392, %f381, %f390, %f374;
	fma.rn.f32 	%f393, %f382, %f390, %f375;
	ld.shared.f32 	%f394, [%r27+320];
	ld.shared.f32 	%f395, [%r27+324];
	ld.shared.f32 	%f396, [%r27+328];
	ld.shared.f32 	%f397, [%r27+332];
	sub.f32 	%f398, %f394, %f1;
	sub.f32 	%f399, %f395, %f2;
	sub.f32 	%f400, %f396, %f3;
	mul.f32 	%f401, %f399, %f399;
	fma.rn.f32 	%f402, %f398, %f398, %f401;
	fma.rn.f32 	%f403, %f400, %f400, %f402;
	add.f32 	%f404, %f403, 0f3AA3D70A;
	rsqrt.approx.f32 	%f405, %f404;
	mul.f32 	%f406, %f405, %f405;
	mul.f32 	%f407, %f405, %f406;
	mul.f32 	%f408, %f397, %f407;
	fma.rn.f32 	%f409, %f398, %f408, %f391;
	fma.rn.f32 	%f410, %f399, %f408, %f392;
	fma.rn.f32 	%f411, %f400, %f408, %f393;
	ld.shared.f32 	%f412, [%r27+336];
	ld.shared.f32 	%f413, [%r27+340];
	ld.shared.f32 	%f414, [%r27+344];
	ld.shared.f32 	%f415, [%r27+348];
	sub.f32 	%f416, %f412, %f1;
	sub.f32 	%f417, %f413, %f2;
	sub.f32 	%f418, %f414, %f3;
	mul.f32 	%f419, %f417, %f417;
	fma.rn.f32 	%f420, %f416, %f416, %f419;
	fma.rn.f32 	%f421, %f418, %f418, %f420;
	add.f32 	%f422, %f421, 0f3AA3D70A;
	rsqrt.approx.f32 	%f423, %f422;
	mul.f32 	%f424, %f423, %f423;
	mul.f32 	%f425, %f423, %f424;
	mul.f32 	%f426, %f415, %f425;
	fma.rn.f32 	%f427, %f416, %f426, %f409;
	fma.rn.f32 	%f428, %f417, %f426, %f410;
	fma.rn.f32 	%f429, %f418, %f426, %f411;
	ld.shared.f32 	%f430, [%r27+352];
	ld.shared.f32 	%f431, [%r27+356];
	ld.shared.f32 	%f432, [%r27+360];
	ld.shared.f32 	%f433, [%r27+364];
	sub.f32 	%f434, %f430, %f1;
	sub.f32 	%f435, %f431, %f2;
	sub.f32 	%f436, %f432, %f3;
	mul.f32 	%f437, %f435, %f435;
	fma.rn.f32 	%f438, %f434, %f434, %f437;
	fma.rn.f32 	%f439, %f436, %f436, %f438;
	add.f32 	%f440, %f439, 0f3AA3D70A;
	rsqrt.approx.f32 	%f441, %f440;
	mul.f32 	%f442, %f441, %f441;
	mul.f32 	%f443, %f441, %f442;
	mul.f32 	%f444, %f433, %f443;
	fma.rn.f32 	%f445, %f434, %f444, %f427;
	fma.rn.f32 	%f446, %f435, %f444, %f428;
	fma.rn.f32 	%f447, %f436, %f444, %f429;
	ld.shared.f32 	%f448, [%r27+368];
	ld.shared.f32 	%f449, [%r27+372];
	ld.shared.f32 	%f450, [%r27+376];
	ld.shared.f32 	%f451, [%r27+380];
	sub.f32 	%f452, %f448, %f1;
	sub.f32 	%f453, %f449, %f2;
	sub.f32 	%f454, %f450, %f3;
	mul.f32 	%f455, %f453, %f453;
	fma.rn.f32 	%f456, %f452, %f452, %f455;
	fma.rn.f32 	%f457, %f454, %f454, %f456;
	add.f32 	%f458, %f457, 0f3AA3D70A;
	rsqrt.approx.f32 	%f459, %f458;
	mul.f32 	%f460, %f459, %f459;
	mul.f32 	%f461, %f459, %f460;
	mul.f32 	%f462, %f451, %f461;
	fma.rn.f32 	%f463, %f452, %f462, %f445;
	fma.rn.f32 	%f464, %f453, %f462, %f446;
	fma.rn.f32 	%f465, %f454, %f462, %f447;
	ld.shared.f32 	%f466, [%r27+384];
	ld.shared.f32 	%f467, [%r27+388];
	ld.shared.f32 	%f468, [%r27+392];
	ld.shared.f32 	%f469, [%r27+396];
	sub.f32 	%f470, %f466, %f1;
	sub.f32 	%f471, %f467, %f2;
	sub.f32 	%f472, %f468, %f3;
	mul.f32 	%f473, %f471, %f471;
	fma.rn.f32 	%f474, %f470, %f470, %f473;
	fma.rn.f32 	%f475, %f472, %f472, %f474;
	add.f32 	%f476, %f475, 0f3AA3D70A;
	rsqrt.approx.f32 	%f477, %f476;
	mul.f32 	%f478, %f477, %f477;
	mul.f32 	%f479, %f477, %f478;
	mul.f32 	%f480, %f469, %f479;
	fma.rn.f32 	%f481, %f470, %f480, %f463;
	fma.rn.f32 	%f482, %f471, %f480, %f464;
	fma.rn.f32 	%f483, %f472, %f480, %f465;
	ld.shared.f32 	%f484, [%r27+400];
	ld.shared.f32 	%f485, [%r27+404];
	ld.shared.f32 	%f486, [%r27+408];
	ld.shared.f32 	%f487, [%r27+412];
	sub.f32 	%f488, %f484, %f1;
	sub.f32 	%f489, %f485, %f2;
	sub.f32 	%f490, %f486, %f3;
	mul.f32 	%f491, %f489, %f489;
	fma.rn.f32 	%f492, %f488, %f488, %f491;
	fma.rn.f32 	%f493, %f490, %f490, %f492;
	add.f32 	%f494, %f493, 0f3AA3D70A;
	rsqrt.approx.f32 	%f495, %f494;
	mul.f32 	%f496, %f495, %f495;
	mul.f32 	%f497, %f495, %f496;
	mul.f32 	%f498, %f487, %f497;
	fma.rn.f32 	%f499, %f488, %f498, %f481;
	fma.rn.f32 	%f500, %f489, %f498, %f482;
	fma.rn.f32 	%f501, %f490, %f498, %f483;
	ld.shared.f32 	%f502, [%r27+416];
	ld.shared.f32 	%f503, [%r27+420];
	ld.shared.f32 	%f504, [%r27+424];
	ld.shared.f32 	%f505, [%r27+428];
	sub.f32 	%f506, %f502, %f1;
	sub.f32 	%f507, %f503, %f2;
	sub.f32 	%f508, %f504, %f3;
	mul.f32 	%f509, %f507, %f507;
	fma.rn.f32 	%f510, %f506, %f506, %f509;
	fma.rn.f32 	%f511, %f508, %f508, %f510;
	add.f32 	%f512, %f511, 0f3AA3D70A;
	rsqrt.approx.f32 	%f513, %f512;
	mul.f32 	%f514, %f513, %f513;
	mul.f32 	%f515, %f513, %f514;
	mul.f32 	%f516, %f505, %f515;
	fma.rn.f32 	%f517, %f506, %f516, %f499;
	fma.rn.f32 	%f518, %f507, %f516, %f500;
	fma.rn.f32 	%f519, %f508, %f516, %f501;
	ld.shared.f32 	%f520, [%r27+432];
	ld.shared.f32 	%f521, [%r27+436];
	ld.shared.f32 	%f522, [%r27+440];
	ld.shared.f32 	%f523, [%r27+444];
	sub.f32 	%f524, %f520, %f1;
	sub.f32 	%f525, %f521, %f2;
	sub.f32 	%f526, %f522, %f3;
	mul.f32 	%f527, %f525, %f525;
	fma.rn.f32 	%f528, %f524, %f524, %f527;
	fma.rn.f32 	%f529, %f526, %f526, %f528;
	add.f32 	%f530, %f529, 0f3AA3D70A;
	rsqrt.approx.f32 	%f531, %f530;
	mul.f32 	%f532, %f531, %f531;
	mul.f32 	%f533, %f531, %f532;
	mul.f32 	%f534, %f523, %f533;
	fma.rn.f32 	%f535, %f524, %f534, %f517;
	fma.rn.f32 	%f536, %f525, %f534, %f518;
	fma.rn.f32 	%f537, %f526, %f534, %f519;
	ld.shared.f32 	%f538, [%r27+448];
	ld.shared.f32 	%f539, [%r27+452];
	ld.shared.f32 	%f540, [%r27+456];
	ld.shared.f32 	%f541, [%r27+460];
	sub.f32 	%f542, %f538, %f1;
	sub.f32 	%f543, %f539, %f2;
	sub.f32 	%f544, %f540, %f3;
	mul.f32 	%f545, %f543, %f543;
	fma.rn.f32 	%f546, %f542, %f542, %f545;
	fma.rn.f32 	%f547, %f544, %f544, %f546;
	add.f32 	%f548, %f547, 0f3AA3D70A;
	rsqrt.approx.f32 	%f549, %f548;
	mul.f32 	%f550, %f549, %f549;
	mul.f32 	%f551, %f549, %f550;
	mul.f32 	%f552, %f541, %f551;
	fma.rn.f32 	%f553, %f542, %f552, %f535;
	fma.rn.f32 	%f554, %f543, %f552, %f536;
	fma.rn.f32 	%f555, %f544, %f552, %f537;
	ld.shared.f32 	%f556, [%r27+464];
	ld.shared.f32 	%f557, [%r27+468];
	ld.shared.f32 	%f558, [%r27+472];
	ld.shared.f32 	%f559, [%r27+476];
	sub.f32 	%f560, %f556, %f1;
	sub.f32 	%f561, %f557, %f2;
	sub.f32 	%f562, %f558, %f3;
	mul.f32 	%f563, %f561, %f561;
	fma.rn.f32 	%f564, %f560, %f560, %f563;
	fma.rn.f32 	%f565, %f562, %f562, %f564;
	add.f32 	%f566, %f565, 0f3AA3D70A;
	rsqrt.approx.f32 	%f567, %f566;
	mul.f32 	%f568, %f567, %f567;
	mul.f32 	%f569, %f567, %f568;
	mul.f32 	%f570, %f559, %f569;
	fma.rn.f32 	%f571, %f560, %f570, %f553;
	fma.rn.f32 	%f572, %f561, %f570, %f554;
	fma.rn.f32 	%f573, %f562, %f570, %f555;
	ld.shared.f32 	%f574, [%r27+480];
	ld.shared.f32 	%f575, [%r27+484];
	ld.shared.f32 	%f576, [%r27+488];
	ld.shared.f32 	%f577, [%r27+492];
	sub.f32 	%f578, %f574, %f1;
	sub.f32 	%f579, %f575, %f2;
	sub.f32 	%f580, %f576, %f3;
	mul.f32 	%f581, %f579, %f579;
	fma.rn.f32 	%f582, %f578, %f578, %f581;
	fma.rn.f32 	%f583, %f580, %f580, %f582;
	add.f32 	%f584, %f583, 0f3AA3D70A;
	rsqrt.approx.f32 	%f585, %f584;
	mul.f32 	%f586, %f585, %f585;
	mul.f32 	%f587, %f585, %f586;
	mul.f32 	%f588, %f577, %f587;
	fma.rn.f32 	%f589, %f578, %f588, %f571;
	fma.rn.f32 	%f590, %f579, %f588, %f572;
	fma.rn.f32 	%f591, %f580, %f588, %f573;
	ld.shared.f32 	%f592, [%r27+496];
	ld.shared.f32 	%f593, [%r27+500];
	ld.shared.f32 	%f594, [%r27+504];
	ld.shared.f32 	%f595, [%r27+508];
	sub.f32 	%f596, %f592, %f1;
	sub.f32 	%f597, %f593, %f2;
	sub.f32 	%f598, %f594, %f3;
	mul.f32 	%f599, %f597, %f597;
	fma.rn.f32 	%f600, %f596, %f596, %f599;
	fma.rn.f32 	%f601, %f598, %f598, %f600;
	add.f32 	%f602, %f601, 0f3AA3D70A;
	rsqrt.approx.f32 	%f603, %f602;
	mul.f32 	%f604, %f603, %f603;
	mul.f32 	%f605, %f603, %f604;
	mul.f32 	%f606, %f595, %f605;
	fma.rn.f32 	%f607, %f596, %f606, %f589;
	fma.rn.f32 	%f608, %f597, %f606, %f590;
	fma.rn.f32 	%f609, %f598, %f606, %f591;
	ld.shared.f32 	%f610, [%r27+512];
	ld.shared.f32 	%f611, [%r27+516];
	ld.shared.f32 	%f612, [%r27+520];
	ld.shared.f32 	%f613, [%r27+524];
	sub.f32 	%f614, %f610, %f1;
	sub.f32 	%f615, %f611, %f2;
	sub.f32 	%f616, %f612, %f3;
	mul.f32 	%f617, %f615, %f615;
	fma.rn.f32 	%f618, %f614, %f614, %f617;
	fma.rn.f32 	%f619, %f616, %f616, %f618;
	add.f32 	%f620, %f619, 0f3AA3D70A;
	rsqrt.approx.f32 	%f621, %f620;
	mul.f32 	%f622, %f621, %f621;
	mul.f32 	%f623, %f621, %f622;
	mul.f32 	%f624, %f613, %f623;
	fma.rn.f32 	%f625, %f614, %f624, %f607;
	fma.rn.f32 	%f626, %f615, %f624, %f608;
	fma.rn.f32 	%f627, %f616, %f624, %f609;
	ld.shared.f32 	%f628, [%r27+528];
	ld.shared.f32 	%f629, [%r27+532];
	ld.shared.f32 	%f630, [%r27+536];
	ld.shared.f32 	%f631, [%r27+540];
	sub.f32 	%f632, %f628, %f1;
	sub.f32 	%f633, %f629, %f2;
	sub.f32 	%f634, %f630, %f3;
	mul.f32 	%f635, %f633, %f633;
	fma.rn.f32 	%f636, %f632, %f632, %f635;
	fma.rn.f32 	%f637, %f634, %f634, %f636;
	add.f32 	%f638, %f637, 0f3AA3D70A;
	rsqrt.approx.f32 	%f639, %f638;
	mul.f32 	%f640, %f639, %f639;
	mul.f32 	%f641, %f639, %f640;
	mul.f32 	%f642, %f631, %f641;
	fma.rn.f32 	%f643, %f632, %f642, %f625;
	fma.rn.f32 	%f644, %f633, %f642, %f626;
	fma.rn.f32 	%f645, %f634, %f642, %f627;
	ld.shared.f32 	%f646, [%r27+544];
	ld.shared.f32 	%f647, [%r27+548];
	ld.shared.f32 	%f648, [%r27+552];
	ld.shared.f32 	%f649, [%r27+556];
	sub.f32 	%f650, %f646, %f1;
	sub.f32 	%f651, %f647, %f2;
	sub.f32 	%f652, %f648, %f3;
	mul.f32 	%f653, %f651, %f651;
	fma.rn.f32 	%f654, %f650, %f650, %f653;
	fma.rn.f32 	%f655, %f652, %f652, %f654;
	add.f32 	%f656, %f655, 0f3AA3D70A;
	rsqrt.approx.f32 	%f657, %f656;
	mul.f32 	%f658, %f657, %f657;
	mul.f32 	%f659, %f657, %f658;
	mul.f32 	%f660, %f649, %f659;
	fma.rn.f32 	%f661, %f650, %f660, %f643;
	fma.rn.f32 	%f662, %f651, %f660, %f644;
	fma.rn.f32 	%f663, %f652, %f660, %f645;
	ld.shared.f32 	%f664, [%r27+560];
	ld.shared.f32 	%f665, [%r27+564];
	ld.shared.f32 	%f666, [%r27+568];
	ld.shared.f32 	%f667, [%r27+572];
	sub.f32 	%f668, %f664, %f1;
	sub.f32 	%f669, %f665, %f2;
	sub.f32 	%f670, %f666, %f3;
	mul.f32 	%f671, %f669, %f669;
	fma.rn.f32 	%f672, %f668, %f668, %f671;
	fma.rn.f32 	%f673, %f670, %f670, %f672;
	add.f32 	%f674, %f673, 0f3AA3D70A;
	rsqrt.approx.f32 	%f675, %f674;
	mul.f32 	%f676, %f675, %f675;
	mul.f32 	%f677, %f675, %f676;
	mul.f32 	%f678, %f667, %f677;
	fma.rn.f32 	%f679, %f668, %f678, %f661;
	fma.rn.f32 	%f680, %f669, %f678, %f662;
	fma.rn.f32 	%f681, %f670, %f678, %f663;
	ld.shared.f32 	%f682, [%r27+576];
	ld.shared.f32 	%f683, [%r27+580];
	ld.shared.f32 	%f684, [%r27+584];
	ld.shared.f32 	%f685, [%r27+588];
	sub.f32 	%f686, %f682, %f1;
	sub.f32 	%f687, %f683, %f2;
	sub.f32 	%f688, %f684, %f3;
	mul.f32 	%f689, %f687, %f687;
	fma.rn.f32 	%f690, %f686, %f686, %f689;
	fma.rn.f32 	%f691, %f688, %f688, %f690;
	add.f32 	%f692, %f691, 0f3AA3D70A;
	rsqrt.approx.f32 	%f693, %f692;
	mul.f32 	%f694, %f693, %f693;
	mul.f32 	%f695, %f693, %f694;
	mul.f32 	%f696, %f685, %f695;
	fma.rn.f32 	%f697, %f686, %f696, %f679;
	fma.rn.f32 	%f698, %f687, %f696, %f680;
	fma.rn.f32 	%f699, %f688, %f696, %f681;
	ld.shared.f32 	%f700, [%r27+592];
	ld.shared.f32 	%f701, [%r27+596];
	ld.shared.f32 	%f702, [%r27+600];
	ld.shared.f32 	%f703, [%r27+604];
	sub.f32 	%f704, %f700, %f1;
	sub.f32 	%f705, %f701, %f2;
	sub.f32 	%f706, %f702, %f3;
	mul.f32 	%f707, %f705, %f705;
	fma.rn.f32 	%f708, %f704, %f704, %f707;
	fma.rn.f32 	%f709, %f706, %f706, %f708;
	add.f32 	%f710, %f709, 0f3AA3D70A;
	rsqrt.approx.f32 	%f711, %f710;
	mul.f32 	%f712, %f711, %f711;
	mul.f32 	%f713, %f711, %f712;
	mul.f32 	%f714, %f703, %f713;
	fma.rn.f32 	%f715, %f704, %f714, %f697;
	fma.rn.f32 	%f716, %f705, %f714, %f698;
	fma.rn.f32 	%f717, %f706, %f714, %f699;
	ld.shared.f32 	%f718, [%r27+608];
	ld.shared.f32 	%f719, [%r27+612];
	ld.shared.f32 	%f720, [%r27+616];
	ld.shared.f32 	%f721, [%r27+620];
	sub.f32 	%f722, %f718, %f1;
	sub.f32 	%f723, %f719, %f2;
	sub.f32 	%f724, %f720, %f3;
	mul.f32 	%f725, %f723, %f723;
	fma.rn.f32 	%f726, %f722, %f722, %f725;
	fma.rn.f32 	%f727, %f724, %f724, %f726;
	add.f32 	%f728, %f727, 0f3AA3D70A;
	rsqrt.approx.f32 	%f729, %f728;
	mul.f32 	%f730, %f729, %f729;
	mul.f32 	%f731, %f729, %f730;
	mul.f32 	%f732, %f721, %f731;
	fma.rn.f32 	%f733, %f722, %f732, %f715;
	fma.rn.f32 	%f734, %f723, %f732, %f716;
	fma.rn.f32 	%f735, %f724, %f732, %f717;
	ld.shared.f32 	%f736, [%r27+624];
	ld.shared.f32 	%f737, [%r27+628];
	ld.shared.f32 	%f738, [%r27+632];
	ld.shared.f32 	%f739, [%r27+636];
	sub.f32 	%f740, %f736, %f1;
	sub.f32 	%f741, %f737, %f2;
	sub.f32 	%f742, %f738, %f3;
	mul.f32 	%f743, %f741, %f741;
	fma.rn.f32 	%f744, %f740, %f740, %f743;
	fma.rn.f32 	%f745, %f742, %f742, %f744;
	add.f32 	%f746, %f745, 0f3AA3D70A;
	rsqrt.approx.f32 	%f747, %f746;
	mul.f32 	%f748, %f747, %f747;
	mul.f32 	%f749, %f747, %f748;
	mul.f32 	%f750, %f739, %f749;
	fma.rn.f32 	%f751, %f740, %f750, %f733;
	fma.rn.f32 	%f752, %f741, %f750, %f734;
	fma.rn.f32 	%f753, %f742, %f750, %f735;
	ld.shared.f32 	%f754, [%r27+640];
	ld.shared.f32 	%f755, [%r27+644];
	ld.shared.f32 	%f756, [%r27+648];
	ld.shared.f32 	%f757, [%r27+652];
	sub.f32 	%f758, %f754, %f1;
	sub.f32 	%f759, %f755, %f2;
	sub.f32 	%f760, %f756, %f3;
	mul.f32 	%f761, %f759, %f759;
	fma.rn.f32 	%f762, %f758, %f758, %f761;
	fma.rn.f32 	%f763, %f760, %f760, %f762;
	add.f32 	%f764, %f763, 0f3AA3D70A;
	rsqrt.approx.f32 	%f765, %f764;
	mul.f32 	%f766, %f765, %f765;
	mul.f32 	%f767, %f765, %f766;
	mul.f32 	%f768, %f757, %f767;
	fma.rn.f32 	%f769, %f758, %f768, %f751;
	fma.rn.f32 	%f770, %f759, %f768, %f752;
	fma.rn.f32 	%f771, %f760, %f768, %f753;
	ld.shared.f32 	%f772, [%r27+656];
	ld.shared.f32 	%f773, [%r27+660];
	ld.shared.f32 	%f774, [%r27+664];
	ld.shared.f32 	%f775, [%r27+668];
	sub.f32 	%f776, %f772, %f1;
	sub.f32 	%f777, %f773, %f2;
	sub.f32 	%f778, %f774, %f3;
	mul.f32 	%f779, %f777, %f777;
	fma.rn.f32 	%f780, %f776, %f776, %f779;
	fma.rn.f32 	%f781, %f778, %f778, %f780;
	add.f32 	%f782, %f781, 0f3AA3D70A;
	rsqrt.approx.f32 	%f783, %f782;
	mul.f32 	%f784, %f783, %f783;
	mul.f32 	%f785, %f783, %f784;
	mul.f32 	%f786, %f775, %f785;
	fma.rn.f32 	%f787, %f776, %f786, %f769;
	fma.rn.f32 	%f788, %f777, %f786, %f770;
	fma.rn.f32 	%f789, %f778, %f786, %f771;
	ld.shared.f32 	%f790, [%r27+672];
	ld.shared.f32 	%f791, [%r27+676];
	ld.shared.f32 	%f792, [%r27+680];
	ld.shared.f32 	%f793, [%r27+684];
	sub.f32 	%f794, %f790, %f1;
	sub.f32 	%f795, %f791, %f2;
	sub.f32 	%f796, %f792, %f3;
	mul.f32 	%f797, %f795, %f795;
	fma.rn.f32 	%f798, %f794, %f794, %f797;
	fma.rn.f32 	%f799, %f796, %f796, %f798;
	add.f32 	%f800, %f799, 0f3AA3D70A;
	rsqrt.approx.f32 	%f801, %f800;
	mul.f32 	%f802, %f801, %f801;
	mul.f32 	%f803, %f801, %f802;
	mul.f32 	%f804, %f793, %f803;
	fma.rn.f32 	%f805, %f794, %f804, %f787;
	fma.rn.f32 	%f806, %f795, %f804, %f788;
	fma.rn.f32 	%f807, %f796, %f804, %f789;
	ld.shared.f32 	%f808, [%r27+688];
	ld.shared.f32 	%f809, [%r27+692];
	ld.shared.f32 	%f810, [%r27+696];
	ld.shared.f32 	%f811, [%r27+700];
	sub.f32 	%f812, %f808, %f1;
	sub.f32 	%f813, %f809, %f2;
	sub.f32 	%f814, %f810, %f3;
	mul.f32 	%f815, %f813, %f813;
	fma.rn.f32 	%f816, %f812, %f812, %f815;
	fma.rn.f32 	%f817, %f814, %f814, %f816;
	add.f32 	%f818, %f817, 0f3AA3D70A;
	rsqrt.approx.f32 	%f819, %f818;
	mul.f32 	%f820, %f819, %f819;
	mul.f32 	%f821, %f819, %f820;
	mul.f32 	%f822, %f811, %f821;
	fma.rn.f32 	%f823, %f812, %f822, %f805;
	fma.rn.f32 	%f824, %f813, %f822, %f806;
	fma.rn.f32 	%f825, %f814, %f822, %f807;
	ld.shared.f32 	%f826, [%r27+704];
	ld.shared.f32 	%f827, [%r27+708];
	ld.shared.f32 	%f828, [%r27+712];
	ld.shared.f32 	%f829, [%r27+716];
	sub.f32 	%f830, %f826, %f1;
	sub.f32 	%f831, %f827, %f2;
	sub.f32 	%f832, %f828, %f3;
	mul.f32 	%f833, %f831, %f831;
	fma.rn.f32 	%f834, %f830, %f830, %f833;
	fma.rn.f32 	%f835, %f832, %f832, %f834;
	add.f32 	%f836, %f835, 0f3AA3D70A;
	rsqrt.approx.f32 	%f837, %f836;
	mul.f32 	%f838, %f837, %f837;
	mul.f32 	%f839, %f837, %f838;
	mul.f32 	%f840, %f829, %f839;
	fma.rn.f32 	%f841, %f830, %f840, %f823;
	fma.rn.f32 	%f842, %f831, %f840, %f824;
	fma.rn.f32 	%f843, %f832, %f840, %f825;
	ld.shared.f32 	%f844, [%r27+720];
	ld.shared.f32 	%f845, [%r27+724];
	ld.shared.f32 	%f846, [%r27+728];
	ld.shared.f32 	%f847, [%r27+732];
	sub.f32 	%f848, %f844, %f1;
	sub.f32 	%f849, %f845, %f2;
	sub.f32 	%f850, %f846, %f3;
	mul.f32 	%f851, %f849, %f849;
	fma.rn.f32 	%f852, %f848, %f848, %f851;
	fma.rn.f32 	%f853, %f850, %f850, %f852;
	add.f32 	%f854, %f853, 0f3AA3D70A;
	rsqrt.approx.f32 	%f855, %f854;
	mul.f32 	%f856, %f855, %f855;
	mul.f32 	%f857, %f855, %f856;
	mul.f32 	%f858, %f847, %f857;
	fma.rn.f32 	%f859, %f848, %f858, %f841;
	fma.rn.f32 	%f860, %f849, %f858, %f842;
	fma.rn.f32 	%f861, %f850, %f858, %f843;
	ld.shared.f32 	%f862, [%r27+736];
	ld.shared.f32 	%f863, [%r27+740];
	ld.shared.f32 	%f864, [%r27+744];
	ld.shared.f32 	%f865, [%r27+748];
	sub.f32 	%f866, %f862, %f1;
	sub.f32 	%f867, %f863, %f2;
	sub.f32 	%f868, %f864, %f3;
	mul.f32 	%f869, %f867, %f867;
	fma.rn.f32 	%f870, %f866, %f866, %f869;
	fma.rn.f32 	%f871, %f868, %f868, %f870;
	add.f32 	%f872, %f871, 0f3AA3D70A;
	rsqrt.approx.f32 	%f873, %f872;
	mul.f32 	%f874, %f873, %f873;
	mul.f32 	%f875, %f873, %f874;
	mul.f32 	%f876, %f865, %f875;
	fma.rn.f32 	%f877, %f866, %f876, %f859;
	fma.rn.f32 	%f878, %f867, %f876, %f860;
	fma.rn.f32 	%f879, %f868, %f876, %f861;
	ld.shared.f32 	%f880, [%r27+752];
	ld.shared.f32 	%f881, [%r27+756];
	ld.shared.f32 	%f882, [%r27+760];
	ld.shared.f32 	%f883, [%r27+764];
	sub.f32 	%f884, %f880, %f1;
	sub.f32 	%f885, %f881, %f2;
	sub.f32 	%f886, %f882, %f3;
	mul.f32 	%f887, %f885, %f885;
	fma.rn.f32 	%f888, %f884, %f884, %f887;
	fma.rn.f32 	%f889, %f886, %f886, %f888;
	add.f32 	%f890, %f889, 0f3AA3D70A;
	rsqrt.approx.f32 	%f891, %f890;
	mul.f32 	%f892, %f891, %f891;
	mul.f32 	%f893, %f891, %f892;
	mul.f32 	%f894, %f883, %f893;
	fma.rn.f32 	%f895, %f884, %f894, %f877;
	fma.rn.f32 	%f896, %f885, %f894, %f878;
	fma.rn.f32 	%f897, %f886, %f894, %f879;
	ld.shared.f32 	%f898, [%r27+768];
	ld.shared.f32 	%f899, [%r27+772];
	ld.shared.f32 	%f900, [%r27+776];
	ld.shared.f32 	%f901, [%r27+780];
	sub.f32 	%f902, %f898, %f1;
	sub.f32 	%f903, %f899, %f2;
	sub.f32 	%f904, %f900, %f3;
	mul.f32 	%f905, %f903, %f903;
	fma.rn.f32 	%f906, %f902, %f902, %f905;
	fma.rn.f32 	%f907, %f904, %f904, %f906;
	add.f32 	%f908, %f907, 0f3AA3D70A;
	rsqrt.approx.f32 	%f909, %f908;
	mul.f32 	%f910, %f909, %f909;
	mul.f32 	%f911, %f909, %f910;
	mul.f32 	%f912, %f901, %f911;
	fma.rn.f32 	%f913, %f902, %f912, %f895;
	fma.rn.f32 	%f914, %f903, %f912, %f896;
	fma.rn.f32 	%f915, %f904, %f912, %f897;
	ld.shared.f32 	%f916, [%r27+784];
	ld.shared.f32 	%f917, [%r27+788];
	ld.shared.f32 	%f918, [%r27+792];
	ld.shared.f32 	%f919, [%r27+796];
	sub.f32 	%f920, %f916, %f1;
	sub.f32 	%f921, %f917, %f2;
	sub.f32 	%f922, %f918, %f3;
	mul.f32 	%f923, %f921, %f921;
	fma.rn.f32 	%f924, %f920, %f920, %f923;
	fma.rn.f32 	%f925, %f922, %f922, %f924;
	add.f32 	%f926, %f925, 0f3AA3D70A;
	rsqrt.approx.f32 	%f927, %f926;
	mul.f32 	%f928, %f927, %f927;
	mul.f32 	%f929, %f927, %f928;
	mul.f32 	%f930, %f919, %f929;
	fma.rn.f32 	%f931, %f920, %f930, %f913;
	fma.rn.f32 	%f932, %f921, %f930, %f914;
	fma.rn.f32 	%f933, %f922, %f930, %f915;
	ld.shared.f32 	%f934, [%r27+800];
	ld.shared.f32 	%f935, [%r27+804];
	ld.shared.f32 	%f936, [%r27+808];
	ld.shared.f32 	%f937, [%r27+812];
	sub.f32 	%f938, %f934, %f1;
	sub.f32 	%f939, %f935, %f2;
	sub.f32 	%f940, %f936, %f3;
	mul.f32 	%f941, %f939, %f939;
	fma.rn.f32 	%f942, %f938, %f938, %f941;
	fma.rn.f32 	%f943, %f940, %f940, %f942;
	add.f32 	%f944, %f943, 0f3AA3D70A;
	rsqrt.approx.f32 	%f945, %f944;
	mul.f32 	%f946, %f945, %f945;
	mul.f32 	%f947, %f945, %f946;
	mul.f32 	%f948, %f937, %f947;
	fma.rn.f32 	%f949, %f938, %f948, %f931;
	fma.rn.f32 	%f950, %f939, %f948, %f932;
	fma.rn.f32 	%f951, %f940, %f948, %f933;
	ld.shared.f32 	%f952, [%r27+816];
	ld.shared.f32 	%f953, [%r27+820];
	ld.shared.f32 	%f954, [%r27+824];
	ld.shared.f32 	%f955, [%r27+828];
	sub.f32 	%f956, %f952, %f1;
	sub.f32 	%f957, %f953, %f2;
	sub.f32 	%f958, %f954, %f3;
	mul.f32 	%f959, %f957, %f957;
	fma.rn.f32 	%f960, %f956, %f956, %f959;
	fma.rn.f32 	%f961, %f958, %f958, %f960;
	add.f32 	%f962, %f961, 0f3AA3D70A;
	rsqrt.approx.f32 	%f963, %f962;
	mul.f32 	%f964, %f963, %f963;
	mul.f32 	%f965, %f963, %f964;
	mul.f32 	%f966, %f955, %f965;
	fma.rn.f32 	%f967, %f956, %f966, %f949;
	fma.rn.f32 	%f968, %f957, %f966, %f950;
	fma.rn.f32 	%f969, %f958, %f966, %f951;
	ld.shared.f32 	%f970, [%r27+832];
	ld.shared.f32 	%f971, [%r27+836];
	ld.shared.f32 	%f972, [%r27+840];
	ld.shared.f32 	%f973, [%r27+844];
	sub.f32 	%f974, %f970, %f1;
	sub.f32 	%f975, %f971, %f2;
	sub.f32 	%f976, %f972, %f3;
	mul.f32 	%f977, %f975, %f975;
	fma.rn.f32 	%f978, %f974, %f974, %f977;
	fma.rn.f32 	%f979, %f976, %f976, %f978;
	add.f32 	%f980, %f979, 0f3AA3D70A;
	rsqrt.approx.f32 	%f981, %f980;
	mul.f32 	%f982, %f981, %f981;
	mul.f32 	%f983, %f981, %f982;
	mul.f32 	%f984, %f973, %f983;
	fma.rn.f32 	%f985, %f974, %f984, %f967;
	fma.rn.f32 	%f986, %f975, %f984, %f968;
	fma.rn.f32 	%f987, %f976, %f984, %f969;
	ld.shared.f32 	%f988, [%r27+848];
	ld.shared.f32 	%f989, [%r27+852];
	ld.shared.f32 	%f990, [%r27+856];
	ld.shared.f32 	%f991, [%r27+860];
	sub.f32 	%f992, %f988, %f1;
	sub.f32 	%f993, %f989, %f2;
	sub.f32 	%f994, %f990, %f3;
	mul.f32 	%f995, %f993, %f993;
	fma.rn.f32 	%f996, %f992, %f992, %f995;
	fma.rn.f32 	%f997, %f994, %f994, %f996;
	add.f32 	%f998, %f997, 0f3AA3D70A;
	rsqrt.approx.f32 	%f999, %f998;
	mul.f32 	%f1000, %f999, %f999;
	mul.f32 	%f1001, %f999, %f1000;
	mul.f32 	%f1002, %f991, %f1001;
	fma.rn.f32 	%f1003, %f992, %f1002, %f985;
	fma.rn.f32 	%f1004, %f993, %f1002, %f986;
	fma.rn.f32 	%f1005, %f994, %f1002, %f987;
	ld.shared.f32 	%f1006, [%r27+864];
	ld.shared.f32 	%f1007, [%r27+868];
	ld.shared.f32 	%f1008, [%r27+872];
	ld.shared.f32 	%f1009, [%r27+876];
	sub.f32 	%f1010, %f1006, %f1;
	sub.f32 	%f1011, %f1007, %f2;
	sub.f32 	%f1012, %f1008, %f3;
	mul.f32 	%f1013, %f1011, %f1011;
	fma.rn.f32 	%f1014, %f1010, %f1010, %f1013;
	fma.rn.f32 	%f1015, %f1012, %f1012, %f1014;
	add.f32 	%f1016, %f1015, 0f3AA3D70A;
	rsqrt.approx.f32 	%f1017, %f1016;
	mul.f32 	%f1018, %f1017, %f1017;
	mul.f32 	%f1019, %f1017, %f1018;
	mul.f32 	%f1020, %f1009, %f1019;
	fma.rn.f32 	%f1021, %f1010, %f1020, %f1003;
	fma.rn.f32 	%f1022, %f1011, %f1020, %f1004;
	fma.rn.f32 	%f1023, %f1012, %f1020, %f1005;
	ld.shared.f32 	%f1024, [%r27+880];
	ld.shared.f32 	%f1025, [%r27+884];
	ld.shared.f32 	%f1026, [%r27+888];
	ld.shared.f32 	%f1027, [%r27+892];
	sub.f32 	%f1028, %f1024, %f1;
	sub.f32 	%f1029, %f1025, %f2;
	sub.f32 	%f1030, %f1026, %f3;
	mul.f32 	%f1031, %f1029, %f1029;
	fma.rn.f32 	%f1032, %f1028, %f1028, %f1031;
	fma.rn.f32 	%f1033, %f1030, %f1030, %f1032;
	add.f32 	%f1034, %f1033, 0f3AA3D70A;
	rsqrt.approx.f32 	%f1035, %f1034;
	mul.f32 	%f1036, %f1035, %f1035;
	mul.f32 	%f1037, %f1035, %f1036;
	mul.f32 	%f1038, %f1027, %f1037;
	fma.rn.f32 	%f1039, %f1028, %f1038, %f1021;
	fma.rn.f32 	%f1040, %f1029, %f1038, %f1022;
	fma.rn.f32 	%f1041, %f1030, %f1038, %f1023;
	ld.shared.f32 	%f1042, [%r27+896];
	ld.shared.f32 	%f1043, [%r27+900];
	ld.shared.f32 	%f1044, [%r27+904];
	ld.shared.f32 	%f1045, [%r27+908];
	sub.f32 	%f1046, %f1042, %f1;
	sub.f32 	%f1047, %f1043, %f2;
	sub.f32 	%f1048, %f1044, %f3;
	mul.f32 	%f1049, %f1047, %f1047;
	fma.rn.f32 	%f1050, %f1046, %f1046, %f1049;
	fma.rn.f32 	%f1051, %f1048, %f1048, %f1050;
	add.f32 	%f1052, %f1051, 0f3AA3D70A;
	rsqrt.approx.f32 	%f1053, %f1052;
	mul.f32 	%f1054, %f1053, %f1053;
	mul.f32 	%f1055, %f1053, %f1054;
	mul.f32 	%f1056, %f1045, %f1055;
	fma.rn.f32 	%f1057, %f1046, %f1056, %f1039;
	fma.rn.f32 	%f1058, %f1047, %f1056, %f1040;
	fma.rn.f32 	%f1059, %f1048, %f1056, %f1041;
	ld.shared.f32 	%f1060, [%r27+912];
	ld.shared.f32 	%f1061, [%r27+916];
	ld.shared.f32 	%f1062, [%r27+920];
	ld.shared.f32 	%f1063, [%r27+924];
	sub.f32 	%f1064, %f1060, %f1;
	sub.f32 	%f1065, %f1061, %f2;
	sub.f32 	%f1066, %f1062, %f3;
	mul.f32 	%f1067, %f1065, %f1065;
	fma.rn.f32 	%f1068, %f1064, %f1064, %f1067;
	fma.rn.f32 	%f1069, %f1066, %f1066, %f1068;
	add.f32 	%f1070, %f1069, 0f3AA3D70A;
	rsqrt.approx.f32 	%f1071, %f1070;
	mul.f32 	%f1072, %f1071, %f1071;
	mul.f32 	%f1073, %f1071, %f1072;
	mul.f32 	%f1074, %f1063, %f1073;
	fma.rn.f32 	%f1075, %f1064, %f1074, %f1057;
	fma.rn.f32 	%f1076, %f1065, %f1074, %f1058;
	fma.rn.f32 	%f1077, %f1066, %f1074, %f1059;
	ld.shared.f32 	%f1078, [%r27+928];
	ld.shared.f32 	%f1079, [%r27+932];
	ld.shared.f32 	%f1080, [%r27+936];
	ld.shared.f32 	%f1081, [%r27+940];
	sub.f32 	%f1082, %f1078, %f1;
	sub.f32 	%f1083, %f1079, %f2;
	sub.f32 	%f1084, %f1080, %f3;
	mul.f32 	%f1085, %f1083, %f1083;
	fma.rn.f32 	%f1086, %f1082, %f1082, %f1085;
	fma.rn.f32 	%f1087, %f1084, %f1084, %f1086;
	add.f32 	%f1088, %f1087, 0f3AA3D70A;
	rsqrt.approx.f32 	%f1089, %f1088;
	mul.f32 	%f1090, %f1089, %f1089;
	mul.f32 	%f1091, %f1089, %f1090;
	mul.f32 	%f1092, %f1081, %f1091;
	fma.rn.f32 	%f1093, %f1082, %f1092, %f1075;
	fma.rn.f32 	%f1094, %f1083, %f1092, %f1076;
	fma.rn.f32 	%f1095, %f1084, %f1092, %f1077;
	ld.shared.f32 	%f1096, [%r27+944];
	ld.shared.f32 	%f1097, [%r27+948];
	ld.shared.f32 	%f1098, [%r27+952];
	ld.shared.f32 	%f1099, [%r27+956];
	sub.f32 	%f1100, %f1096, %f1;
	sub.f32 	%f1101, %f1097, %f2;
	sub.f32 	%f1102, %f1098, %f3;
	mul.f32 	%f1103, %f1101, %f1101;
	fma.rn.f32 	%f1104, %f1100, %f1100, %f1103;
	fma.rn.f32 	%f1105, %f1102, %f1102, %f1104;
	add.f32 	%f1106, %f1105, 0f3AA3D70A;
	rsqrt.approx.f32 	%f1107, %f1106;
	mul.f32 	%f1108, %f1107, %f1107;
	mul.f32 	%f1109, %f1107, %f1108;
	mul.f32 	%f1110, %f1099, %f1109;
	fma.rn.f32 	%f1111, %f1100, %f1110, %f1093;
	fma.rn.f32 	%f1112, %f1101, %f1110, %f1094;
	fma.rn.f32 	%f1113, %f1102, %f1110, %f1095;
	ld.shared.f32 	%f1114, [%r27+960];
	ld.shared.f32 	%f1115, [%r27+964];
	ld.shared.f32 	%f1116, [%r27+968];
	ld.shared.f32 	%f1117, [%r27+972];
	sub.f32 	%f1118, %f1114, %f1;
	sub.f32 	%f1119, %f1115, %f2;
	sub.f32 	%f1120, %f1116, %f3;
	mul.f32 	%f1121, %f1119, %f1119;
	fma.rn.f32 	%f1122, %f1118, %f1118, %f1121;
	fma.rn.f32 	%f1123, %f1120, %f1120, %f1122;
	add.f32 	%f1124, %f1123, 0f3AA3D70A;
	rsqrt.approx.f32 	%f1125, %f1124;
	mul.f32 	%f1126, %f1125, %f1125;
	mul.f32 	%f1127, %f1125, %f1126;
	mul.f32 	%f1128, %f1117, %f1127;
	fma.rn.f32 	%f1129, %f1118, %f1128, %f1111;
	fma.rn.f32 	%f1130, %f1119, %f1128, %f1112;
	fma.rn.f32 	%f1131, %f1120, %f1128, %f1113;
	ld.shared.f32 	%f1132, [%r27+976];
	ld.shared.f32 	%f1133, [%r27+980];
	ld.shared.f32 	%f1134, [%r27+984];
	ld.shared.f32 	%f1135, [%r27+988];
	sub.f32 	%f1136, %f1132, %f1;
	sub.f32 	%f1137, %f1133, %f2;
	sub.f32 	%f1138, %f1134, %f3;
	mul.f32 	%f1139, %f1137, %f1137;
	fma.rn.f32 	%f1140, %f1136, %f1136, %f1139;
	fma.rn.f32 	%f1141, %f1138, %f1138, %f1140;
	add.f32 	%f1142, %f1141, 0f3AA3D70A;
	rsqrt.approx.f32 	%f1143, %f1142;
	mul.f32 	%f1144, %f1143, %f1143;
	mul.f32 	%f1145, %f1143, %f1144;
	mul.f32 	%f1146, %f1135, %f1145;
	fma.rn.f32 	%f1147, %f1136, %f1146, %f1129;
	fma.rn.f32 	%f1148, %f1137, %f1146, %f1130;
	fma.rn.f32 	%f1149, %f1138, %f1146, %f1131;
	ld.shared.f32 	%f1150, [%r27+992];
	ld.shared.f32 	%f1151, [%r27+996];
	ld.shared.f32 	%f1152, [%r27+1000];
	ld.shared.f32 	%f1153, [%r27+1004];
	sub.f32 	%f1154, %f1150, %f1;
	sub.f32 	%f1155, %f1151, %f2;
	sub.f32 	%f1156, %f1152, %f3;
	mul.f32 	%f1157, %f1155, %f1155;
	fma.rn.f32 	%f1158, %f1154, %f1154, %f1157;
	fma.rn.f32 	%f1159, %f1156, %f1156, %f1158;
	add.f32 	%f1160, %f1159, 0f3AA3D70A;
	rsqrt.approx.f32 	%f1161, %f1160;
	mul.f32 	%f1162, %f1161, %f1161;
	mul.f32 	%f1163, %f1161, %f1162;
	mul.f32 	%f1164, %f1153, %f1163;
	fma.rn.f32 	%f1165, %f1154, %f1164, %f1147;
	fma.rn.f32 	%f1166, %f1155, %f1164, %f1148;
	fma.rn.f32 	%f1167, %f1156, %f1164, %f1149;
	ld.shared.f32 	%f1168, [%r27+1008];
	ld.shared.f32 	%f1169, [%r27+1012];
	ld.shared.f32 	%f1170, [%r27+1016];
	ld.shared.f32 	%f1171, [%r27+1020];
	sub.f32 	%f1172, %f1168, %f1;
	sub.f32 	%f1173, %f1169, %f2;
	sub.f32 	%f1174, %f1170, %f3;
	mul.f32 	%f1175, %f1173, %f1173;
	fma.rn.f32 	%f1176, %f1172, %f1172, %f1175;
	fma.rn.f32 	%f1177, %f1174, %f1174, %f1176;
	add.f32 	%f1178, %f1177, 0f3AA3D70A;
	rsqrt.approx.f32 	%f1179, %f1178;
	mul.f32 	%f1180, %f1179, %f1179;
	mul.f32 	%f1181, %f1179, %f1180;
	mul.f32 	%f1182, %f1171, %f1181;
	fma.rn.f32 	%f1183, %f1172, %f1182, %f1165;
	fma.rn.f32 	%f1184, %f1173, %f1182, %f1166;
	fma.rn.f32 	%f1185, %f1174, %f1182, %f1167;
	ld.shared.f32 	%f1186, [%r27+1024];
	ld.shared.f32 	%f1187, [%r27+1028];
	ld.shared.f32 	%f1188, [%r27+1032];
	ld.shared.f32 	%f1189, [%r27+1036];
	sub.f32 	%f1190, %f1186, %f1;
	sub.f32 	%f1191, %f1187, %f2;
	sub.f32 	%f1192, %f1188, %f3;
	mul.f32 	%f1193, %f1191, %f1191;
	fma.rn.f32 	%f1194, %f1190, %f1190, %f1193;
	fma.rn.f32 	%f1195, %f1192, %f1192, %f1194;
	add.f32 	%f1196, %f1195, 0f3AA3D70A;
	rsqrt.approx.f32 	%f1197, %f1196;
	mul.f32 	%f1198, %f1197, %f1197;
	mul.f32 	%f1199, %f1197, %f1198;
	mul.f32 	%f1200, %f1189, %f1199;
	fma.rn.f32 	%f1201, %f1190, %f1200, %f1183;
	fma.rn.f32 	%f1202, %f1191, %f1200, %f1184;
	fma.rn.f32 	%f1203, %f1192, %f1200, %f1185;
	ld.shared.f32 	%f1204, [%r27+1040];
	ld.shared.f32 	%f1205, [%r27+1044];
	ld.shared.f32 	%f1206, [%r27+1048];
	ld.shared.f32 	%f1207, [%r27+1052];
	sub.f32 	%f1208, %f1204, %f1;
	sub.f32 	%f1209, %f1205, %f2;
	sub.f32 	%f1210, %f1206, %f3;
	mul.f32 	%f1211, %f1209, %f1209;
	fma.rn.f32 	%f1212, %f1208, %f1208, %f1211;
	fma.rn.f32 	%f1213, %f1210, %f1210, %f1212;
	add.f32 	%f1214, %f1213, 0f3AA3D70A;
	rsqrt.approx.f32 	%f1215, %f1214;
	mul.f32 	%f1216, %f1215, %f1215;
	mul.f32 	%f1217, %f1215, %f1216;
	mul.f32 	%f1218, %f1207, %f1217;
	fma.rn.f32 	%f1219, %f1208, %f1218, %f1201;
	fma.rn.f32 	%f1220, %f1209, %f1218, %f1202;
	fma.rn.f32 	%f1221, %f1210, %f1218, %f1203;
	ld.shared.f32 	%f1222, [%r27+1056];
	ld.shared.f32 	%f1223, [%r27+1060];
	ld.shared.f32 	%f1224, [%r27+1064];
	ld.shared.f32 	%f1225, [%r27+1068];
	sub.f32 	%f1226, %f1222, %f1;
	sub.f32 	%f1227, %f1223, %f2;
	sub.f32 	%f1228, %f1224, %f3;
	mul.f32 	%f1229, %f1227, %f1227;
	fma.rn.f32 	%f1230, %f1226, %f1226, %f1229;
	fma.rn.f32 	%f1231, %f1228, %f1228, %f1230;
	add.f32 	%f1232, %f1231, 0f3AA3D70A;
	rsqrt.approx.f32 	%f1233, %f1232;
	mul.f32 	%f1234, %f1233, %f1233;
	mul.f32 	%f1235, %f1233, %f1234;
	mul.f32 	%f1236, %f1225, %f1235;
	fma.rn.f32 	%f1237, %f1226, %f1236, %f1219;
	fma.rn.f32 	%f1238, %f1227, %f1236, %f1220;
	fma.rn.f32 	%f1239, %f1228, %f1236, %f1221;
	ld.shared.f32 	%f1240, [%r27+1072];
	ld.shared.f32 	%f1241, [%r27+1076];
	ld.shared.f32 	%f1242, [%r27+1080];
	ld.shared.f32 	%f1243, [%r27+1084];
	sub.f32 	%f1244, %f1240, %f1;
	sub.f32 	%f1245, %f1241, %f2;
	sub.f32 	%f1246, %f1242, %f3;
	mul.f32 	%f1247, %f1245, %f1245;
	fma.rn.f32 	%f1248, %f1244, %f1244, %f1247;
	fma.rn.f32 	%f1249, %f1246, %f1246, %f1248;
	add.f32 	%f1250, %f1249, 0f3AA3D70A;
	rsqrt.approx.f32 	%f1251, %f1250;
	mul.f32 	%f1252, %f1251, %f1251;
	mul.f32 	%f1253, %f1251, %f1252;
	mul.f32 	%f1254, %f1243, %f1253;
	fma.rn.f32 	%f1255, %f1244, %f1254, %f1237;
	fma.rn.f32 	%f1256, %f1245, %f1254, %f1238;
	fma.rn.f32 	%f1257, %f1246, %f1254, %f1239;
	ld.shared.f32 	%f1258, [%r27+1088];
	ld.shared.f32 	%f1259, [%r27+1092];
	ld.shared.f32 	%f1260, [%r27+1096];
	ld.shared.f32 	%f1261, [%r27+1100];
	sub.f32 	%f1262, %f1258, %f1;
	sub.f32 	%f1263, %f1259, %f2;
	sub.f32 	%f1264, %f1260, %f3;
	mul.f32 	%f1265, %f1263, %f1263;
	fma.rn.f32 	%f1266, %f1262, %f1262, %f1265;
	fma.rn.f32 	%f1267, %f1264, %f1264, %f1266;
	add.f32 	%f1268, %f1267, 0f3AA3D70A;
	rsqrt.approx.f32 	%f1269, %f1268;
	mul.f32 	%f1270, %f1269, %f1269;
	mul.f32 	%f1271, %f1269, %f1270;
	mul.f32 	%f1272, %f1261, %f1271;
	fma.rn.f32 	%f1273, %f1262, %f1272, %f1255;
	fma.rn.f32 	%f1274, %f1263, %f1272, %f1256;
	fma.rn.f32 	%f1275, %f1264, %f1272, %f1257;
	ld.shared.f32 	%f1276, [%r27+1104];
	ld.shared.f32 	%f1277, [%r27+1108];
	ld.shared.f32 	%f1278, [%r27+1112];
	ld.shared.f32 	%f1279, [%r27+1116];
	sub.f32 	%f1280, %f1276, %f1;
	sub.f32 	%f1281, %f1277, %f2;
	sub.f32 	%f1282, %f1278, %f3;
	mul.f32 	%f1283, %f1281, %f1281;
	fma.rn.f32 	%f1284, %f1280, %f1280, %f1283;
	fma.rn.f32 	%f1285, %f1282, %f1282, %f1284;
	add.f32 	%f1286, %f1285, 0f3AA3D70A;
	rsqrt.approx.f32 	%f1287, %f1286;
	mul.f32 	%f1288, %f1287, %f1287;
	mul.f32 	%f1289, %f1287, %f1288;
	mul.f32 	%f1290, %f1279, %f1289;
	fma.rn.f32 	%f1291, %f1280, %f1290, %f1273;
	fma.rn.f32 	%f1292, %f1281, %f1290, %f1274;
	fma.rn.f32 	%f1293, %f1282, %f1290, %f1275;
	ld.shared.f32 	%f1294, [%r27+1120];
	ld.shared.f32 	%f1295, [%r27+1124];
	ld.shared.f32 	%f1296, [%r27+1128];
	ld.shared.f32 	%f1297, [%r27+1132];
	sub.f32 	%f1298, %f1294, %f1;
	sub.f32 	%f1299, %f1295, %f2;
	sub.f32 	%f1300, %f1296, %f3;
	mul.f32 	%f1301, %f1299, %f1299;
	fma.rn.f32 	%f1302, %f1298, %f1298, %f1301;
	fma.rn.f32 	%f1303, %f1300, %f1300, %f1302;
	add.f32 	%f1304, %f1303, 0f3AA3D70A;
	rsqrt.approx.f32 	%f1305, %f1304;
	mul.f32 	%f1306, %f1305, %f1305;
	mul.f32 	%f1307, %f1305, %f1306;
	mul.f32 	%f1308, %f1297, %f1307;
	fma.rn.f32 	%f1309, %f1298, %f1308, %f1291;
	fma.rn.f32 	%f1310, %f1299, %f1308, %f1292;
	fma.rn.f32 	%f1311, %f1300, %f1308, %f1293;
	ld.shared.f32 	%f1312, [%r27+1136];
	ld.shared.f32 	%f1313, [%r27+1140];
	ld.shared.f32 	%f1314, [%r27+1144];
	ld.shared.f32 	%f1315, [%r27+1148];
	sub.f32 	%f1316, %f1312, %f1;
	sub.f32 	%f1317, %f1313, %f2;
	sub.f32 	%f1318, %f1314, %f3;
	mul.f32 	%f1319, %f1317, %f1317;
	fma.rn.f32 	%f1320, %f1316, %f1316, %f1319;
	fma.rn.f32 	%f1321, %f1318, %f1318, %f1320;
	add.f32 	%f1322, %f1321, 0f3AA3D70A;
	rsqrt.approx.f32 	%f1323, %f1322;
	mul.f32 	%f1324, %f1323, %f1323;
	mul.f32 	%f1325, %f1323, %f1324;
	mul.f32 	%f1326, %f1315, %f1325;
	fma.rn.f32 	%f1327, %f1316, %f1326, %f1309;
	fma.rn.f32 	%f1328, %f1317, %f1326, %f1310;
	fma.rn.f32 	%f1329, %f1318, %f1326, %f1311;
	ld.shared.f32 	%f1330, [%r27+1152];
	ld.shared.f32 	%f1331, [%r27+1156];
	ld.shared.f32 	%f1332, [%r27+1160];
	ld.shared.f32 	%f1333, [%r27+1164];
	sub.f32 	%f1334, %f1330, %f1;
	sub.f32 	%f1335, %f1331, %f2;
	sub.f32 	%f1336, %f1332, %f3;
	mul.f32 	%f1337, %f1335, %f1335;
	fma.rn.f32 	%f1338, %f1334, %f1334, %f1337;
	fma.rn.f32 	%f1339, %f1336, %f1336, %f1338;
	add.f32 	%f1340, %f1339, 0f3AA3D70A;
	rsqrt.approx.f32 	%f1341, %f1340;
	mul.f32 	%f1342, %f1341, %f1341;
	mul.f32 	%f1343, %f1341, %f1342;
	mul.f32 	%f1344, %f1333, %f1343;
	fma.rn.f32 	%f1345, %f1334, %f1344, %f1327;
	fma.rn.f32 	%f1346, %f1335, %f1344, %f1328;
	fma.rn.f32 	%f1347, %f1336, %f1344, %f1329;
	ld.shared.f32 	%f1348, [%r27+1168];
	ld.shared.f32 	%f1349, [%r27+1172];
	ld.shared.f32 	%f1350, [%r27+1176];
	ld.shared.f32 	%f1351, [%r27+1180];
	sub.f32 	%f1352, %f1348, %f1;
	sub.f32 	%f1353, %f1349, %f2;
	sub.f32 	%f1354, %f1350, %f3;
	mul.f32 	%f1355, %f1353, %f1353;
	fma.rn.f32 	%f1356, %f1352, %f1352, %f1355;
	fma.rn.f32 	%f1357, %f1354, %f1354, %f1356;
	add.f32 	%f1358, %f1357, 0f3AA3D70A;
	rsqrt.approx.f32 	%f1359, %f1358;
	mul.f32 	%f1360, %f1359, %f1359;
	mul.f32 	%f1361, %f1359, %f1360;
	mul.f32 	%f1362, %f1351, %f1361;
	fma.rn.f32 	%f1363, %f1352, %f1362, %f1345;
	fma.rn.f32 	%f1364, %f1353, %f1362, %f1346;
	fma.rn.f32 	%f1365, %f1354, %f1362, %f1347;
	ld.shared.f32 	%f1366, [%r27+1184];
	ld.shared.f32 	%f1367, [%r27+1188];
	ld.shared.f32 	%f1368, [%r27+1192];
	ld.shared.f32 	%f1369, [%r27+1196];
	sub.f32 	%f1370, %f1366, %f1;
	sub.f32 	%f1371, %f1367, %f2;
	sub.f32 	%f1372, %f1368, %f3;
	mul.f32 	%f1373, %f1371, %f1371;
	fma.rn.f32 	%f1374, %f1370, %f1370, %f1373;
	fma.rn.f32 	%f1375, %f1372, %f1372, %f1374;
	add.f32 	%f1376, %f1375, 0f3AA3D70A;
	rsqrt.approx.f32 	%f1377, %f1376;
	mul.f32 	%f1378, %f1377, %f1377;
	mul.f32 	%f1379, %f1377, %f1378;
	mul.f32 	%f1380, %f1369, %f1379;
	fma.rn.f32 	%f1381, %f1370, %f1380, %f1363;
	fma.rn.f32 	%f1382, %f1371, %f1380, %f1364;
	fma.rn.f32 	%f1383, %f1372, %f1380, %f1365;
	ld.shared.f32 	%f1384, [%r27+1200];
	ld.shared.f32 	%f1385, [%r27+1204];
	ld.shared.f32 	%f1386, [%r27+1208];
	ld.shared.f32 	%f1387, [%r27+1212];
	sub.f32 	%f1388, %f1384, %f1;
	sub.f32 	%f1389, %f1385, %f2;
	sub.f32 	%f1390, %f1386, %f3;
	mul.f32 	%f1391, %f1389, %f1389;
	fma.rn.f32 	%f1392, %f1388, %f1388, %f1391;
	fma.rn.f32 	%f1393, %f1390, %f1390, %f1392;
	add.f32 	%f1394, %f1393, 0f3AA3D70A;
	rsqrt.approx.f32 	%f1395, %f1394;
	mul.f32 	%f1396, %f1395, %f1395;
	mul.f32 	%f1397, %f1395, %f1396;
	mul.f32 	%f1398, %f1387, %f1397;
	fma.rn.f32 	%f1399, %f1388, %f1398, %f1381;
	fma.rn.f32 	%f1400, %f1389, %f1398, %f1382;
	fma.rn.f32 	%f1401, %f1390, %f1398, %f1383;
	ld.shared.f32 	%f1402, [%r27+1216];
	ld.shared.f32 	%f1403, [%r27+1220];
	ld.shared.f32 	%f1404, [%r27+1224];
	ld.shared.f32 	%f1405, [%r27+1228];
	sub.f32 	%f1406, %f1402, %f1;
	sub.f32 	%f1407, %f1403, %f2;
	sub.f32 	%f1408, %f1404, %f3;
	mul.f32 	%f1409, %f1407, %f1407;
	fma.rn.f32 	%f1410, %f1406, %f1406, %f1409;
	fma.rn.f32 	%f1411, %f1408, %f1408, %f1410;
	add.f32 	%f1412, %f1411, 0f3AA3D70A;
	rsqrt.approx.f32 	%f1413, %f1412;
	mul.f32 	%f1414, %f1413, %f1413;
	mul.f32 	%f1415, %f1413, %f1414;
	mul.f32 	%f1416, %f1405, %f1415;
	fma.rn.f32 	%f1417, %f1406, %f1416, %f1399;
	fma.rn.f32 	%f1418, %f1407, %f1416, %f1400;
	fma.rn.f32 	%f1419, %f1408, %f1416, %f1401;
	ld.shared.f32 	%f1420, [%r27+1232];
	ld.shared.f32 	%f1421, [%r27+1236];
	ld.shared.f32 	%f1422, [%r27+1240];
	ld.shared.f32 	%f1423, [%r27+1244];
	sub.f32 	%f1424, %f1420, %f1;
	sub.f32 	%f1425, %f1421, %f2;
	sub.f32 	%f1426, %f1422, %f3;
	mul.f32 	%f1427, %f1425, %f1425;
	fma.rn.f32 	%f1428, %f1424, %f1424, %f1427;
	fma.rn.f32 	%f1429, %f1426, %f1426, %f1428;
	add.f32 	%f1430, %f1429, 0f3AA3D70A;
	rsqrt.approx.f32 	%f1431, %f1430;
	mul.f32 	%f1432, %f1431, %f1431;
	mul.f32 	%f1433, %f1431, %f1432;
	mul.f32 	%f1434, %f1423, %f1433;
	fma.rn.f32 	%f1435, %f1424, %f1434, %f1417;
	fma.rn.f32 	%f1436, %f1425, %f1434, %f1418;
	fma.rn.f32 	%f1437, %f1426, %f1434, %f1419;
	ld.shared.f32 	%f1438, [%r27+1248];
	ld.shared.f32 	%f1439, [%r27+1252];
	ld.shared.f32 	%f1440, [%r27+1256];
	ld.shared.f32 	%f1441, [%r27+1260];
	sub.f32 	%f1442, %f1438, %f1;
	sub.f32 	%f1443, %f1439, %f2;
	sub.f32 	%f1444, %f1440, %f3;
	mul.f32 	%f1445, %f1443, %f1443;
	fma.rn.f32 	%f1446, %f1442, %f1442, %f1445;
	fma.rn.f32 	%f1447, %f1444, %f1444, %f1446;
	add.f32 	%f1448, %f1447, 0f3AA3D70A;
	rsqrt.approx.f32 	%f1449, %f1448;
	mul.f32 	%f1450, %f1449, %f1449;
	mul.f32 	%f1451, %f1449, %f1450;
	mul.f32 	%f1452, %f1441, %f1451;
	fma.rn.f32 	%f1453, %f1442, %f1452, %f1435;
	fma.rn.f32 	%f1454, %f1443, %f1452, %f1436;
	fma.rn.f32 	%f1455, %f1444, %f1452, %f1437;
	ld.shared.f32 	%f1456, [%r27+1264];
	ld.shared.f32 	%f1457, [%r27+1268];
	ld.shared.f32 	%f1458, [%r27+1272];
	ld.shared.f32 	%f1459, [%r27+1276];
	sub.f32 	%f1460, %f1456, %f1;
	sub.f32 	%f1461, %f1457, %f2;
	sub.f32 	%f1462, %f1458, %f3;
	mul.f32 	%f1463, %f1461, %f1461;
	fma.rn.f32 	%f1464, %f1460, %f1460, %f1463;
	fma.rn.f32 	%f1465, %f1462, %f1462, %f1464;
	add.f32 	%f1466, %f1465, 0f3AA3D70A;
	rsqrt.approx.f32 	%f1467, %f1466;
	mul.f32 	%f1468, %f1467, %f1467;
	mul.f32 	%f1469, %f1467, %f1468;
	mul.f32 	%f1470, %f1459, %f1469;
	fma.rn.f32 	%f1471, %f1460, %f1470, %f1453;
	fma.rn.f32 	%f1472, %f1461, %f1470, %f1454;
	fma.rn.f32 	%f1473, %f1462, %f1470, %f1455;
	ld.shared.f32 	%f1474, [%r27+1280];
	ld.shared.f32 	%f1475, [%r27+1284];
	ld.shared.f32 	%f1476, [%r27+1288];
	ld.shared.f32 	%f1477, [%r27+1292];
	sub.f32 	%f1478, %f1474, %f1;
	sub.f32 	%f1479, %f1475, %f2;
	sub.f32 	%f1480, %f1476, %f3;
	mul.f32 	%f1481, %f1479, %f1479;
	fma.rn.f32 	%f1482, %f1478, %f1478, %f1481;
	fma.rn.f32 	%f1483, %f1480, %f1480, %f1482;
	add.f32 	%f1484, %f1483, 0f3AA3D70A;
	rsqrt.approx.f32 	%f1485, %f1484;
	mul.f32 	%f1486, %f1485, %f1485;
	mul.f32 	%f1487, %f1485, %f1486;
	mul.f32 	%f1488, %f1477, %f1487;
	fma.rn.f32 	%f1489, %f1478, %f1488, %f1471;
	fma.rn.f32 	%f1490, %f1479, %f1488, %f1472;
	fma.rn.f32 	%f1491, %f1480, %f1488, %f1473;
	ld.shared.f32 	%f1492, [%r27+1296];
	ld.shared.f32 	%f1493, [%r27+1300];
	ld.shared.f32 	%f1494, [%r27+1304];
	ld.shared.f32 	%f1495, [%r27+1308];
	sub.f32 	%f1496, %f1492, %f1;
	sub.f32 	%f1497, %f1493, %f2;
	sub.f32 	%f1498, %f1494, %f3;
	mul.f32 	%f1499, %f1497, %f1497;
	fma.rn.f32 	%f1500, %f1496, %f1496, %f1499;
	fma.rn.f32 	%f1501, %f1498, %f1498, %f1500;
	add.f32 	%f1502, %f1501, 0f3AA3D70A;
	rsqrt.approx.f32 	%f1503, %f1502;
	mul.f32 	%f1504, %f1503, %f1503;
	mul.f32 	%f1505, %f1503, %f1504;
	mul.f32 	%f1506, %f1495, %f1505;
	fma.rn.f32 	%f1507, %f1496, %f1506, %f1489;
	fma.rn.f32 	%f1508, %f1497, %f1506, %f1490;
	fma.rn.f32 	%f1509, %f1498, %f1506, %f1491;
	ld.shared.f32 	%f1510, [%r27+1312];
	ld.shared.f32 	%f1511, [%r27+1316];
	ld.shared.f32 	%f1512, [%r27+1320];
	ld.shared.f32 	%f1513, [%r27+1324];
	sub.f32 	%f1514, %f1510, %f1;
	sub.f32 	%f1515, %f1511, %f2;
	sub.f32 	%f1516, %f1512, %f3;
	mul.f32 	%f1517, %f1515, %f1515;
	fma.rn.f32 	%f1518, %f1514, %f1514, %f1517;
	fma.rn.f32 	%f1519, %f1516, %f1516, %f1518;
	add.f32 	%f1520, %f1519, 0f3AA3D70A;
	rsqrt.approx.f32 	%f1521, %f1520;
	mul.f32 	%f1522, %f1521, %f1521;
	mul.f32 	%f1523, %f1521, %f1522;
	mul.f32 	%f1524, %f1513, %f1523;
	fma.rn.f32 	%f1525, %f1514, %f1524, %f1507;
	fma.rn.f32 	%f1526, %f1515, %f1524, %f1508;
	fma.rn.f32 	%f1527, %f1516, %f1524, %f1509;
	ld.shared.f32 	%f1528, [%r27+1328];
	ld.shared.f32 	%f1529, [%r27+1332];
	ld.shared.f32 	%f1530, [%r27+1336];
	ld.shared.f32 	%f1531, [%r27+1340];
	sub.f32 	%f1532, %f1528, %f1;
	sub.f32 	%f1533, %f1529, %f2;
	sub.f32 	%f1534, %f1530, %f3;
	mul.f32 	%f1535, %f1533, %f1533;
	fma.rn.f32 	%f1536, %f1532, %f1532, %f1535;
	fma.rn.f32 	%f1537, %f1534, %f1534, %f1536;
	add.f32 	%f1538, %f1537, 0f3AA3D70A;
	rsqrt.approx.f32 	%f1539, %f1538;
	mul.f32 	%f1540, %f1539, %f1539;
	mul.f32 	%f1541, %f1539, %f1540;
	mul.f32 	%f1542, %f1531, %f1541;
	fma.rn.f32 	%f1543, %f1532, %f1542, %f1525;
	fma.rn.f32 	%f1544, %f1533, %f1542, %f1526;
	fma.rn.f32 	%f1545, %f1534, %f1542, %f1527;
	ld.shared.f32 	%f1546, [%r27+1344];
	ld.shared.f32 	%f1547, [%r27+1348];
	ld.shared.f32 	%f1548, [%r27+1352];
	ld.shared.f32 	%f1549, [%r27+1356];
	sub.f32 	%f1550, %f1546, %f1;
	sub.f32 	%f1551, %f1547, %f2;
	sub.f32 	%f1552, %f1548, %f3;
	mul.f32 	%f1553, %f1551, %f1551;
	fma.rn.f32 	%f1554, %f1550, %f1550, %f1553;
	fma.rn.f32 	%f1555, %f1552, %f1552, %f1554;
	add.f32 	%f1556, %f1555, 0f3AA3D70A;
	rsqrt.approx.f32 	%f1557, %f1556;
	mul.f32 	%f1558, %f1557, %f1557;
	mul.f32 	%f1559, %f1557, %f1558;
	mul.f32 	%f1560, %f1549, %f1559;
	fma.rn.f32 	%f1561, %f1550, %f1560, %f1543;
	fma.rn.f32 	%f1562, %f1551, %f1560, %f1544;
	fma.rn.f32 	%f1563, %f1552, %f1560, %f1545;
	ld.shared.f32 	%f1564, [%r27+1360];
	ld.shared.f32 	%f1565, [%r27+1364];
	ld.shared.f32 	%f1566, [%r27+1368];
	ld.shared.f32 	%f1567, [%r27+1372];
	sub.f32 	%f1568, %f1564, %f1;
	sub.f32 	%f1569, %f1565, %f2;
	sub.f32 	%f1570, %f1566, %f3;
	mul.f32 	%f1571, %f1569, %f1569;
	fma.rn.f32 	%f1572, %f1568, %f1568, %f1571;
	fma.rn.f32 	%f1573, %f1570, %f1570, %f1572;
	add.f32 	%f1574, %f1573, 0f3AA3D70A;
	rsqrt.approx.f32 	%f1575, %f1574;
	mul.f32 	%f1576, %f1575, %f1575;
	mul.f32 	%f1577, %f1575, %f1576;
	mul.f32 	%f1578, %f1567, %f1577;
	fma.rn.f32 	%f1579, %f1568, %f1578, %f1561;
	fma.rn.f32 	%f1580, %f1569, %f1578, %f1562;
	fma.rn.f32 	%f1581, %f1570, %f1578, %f1563;
	ld.shared.f32 	%f1582, [%r27+1376];
	ld.shared.f32 	%f1583, [%r27+1380];
	ld.shared.f32 	%f1584, [%r27+1384];
	ld.shared.f32 	%f1585, [%r27+1388];
	sub.f32 	%f1586, %f1582, %f1;
	sub.f32 	%f1587, %f1583, %f2;
	sub.f32 	%f1588, %f1584, %f3;
	mul.f32 	%f1589, %f1587, %f1587;
	fma.rn.f32 	%f1590, %f1586, %f1586, %f1589;
	fma.rn.f32 	%f1591, %f1588, %f1588, %f1590;
	add.f32 	%f1592, %f1591, 0f3AA3D70A;
	rsqrt.approx.f32 	%f1593, %f1592;
	mul.f32 	%f1594, %f1593, %f1593;
	mul.f32 	%f1595, %f1593, %f1594;
	mul.f32 	%f1596, %f1585, %f1595;
	fma.rn.f32 	%f1597, %f1586, %f1596, %f1579;
	fma.rn.f32 	%f1598, %f1587, %f1596, %f1580;
	fma.rn.f32 	%f1599, %f1588, %f1596, %f1581;
	ld.shared.f32 	%f1600, [%r27+1392];
	ld.shared.f32 	%f1601, [%r27+1396];
	ld.shared.f32 	%f1602, [%r27+1400];
	ld.shared.f32 	%f1603, [%r27+1404];
	sub.f32 	%f1604, %f1600, %f1;
	sub.f32 	%f1605, %f1601, %f2;
	sub.f32 	%f1606, %f1602, %f3;
	mul.f32 	%f1607, %f1605, %f1605;
	fma.rn.f32 	%f1608, %f1604, %f1604, %f1607;
	fma.rn.f32 	%f1609, %f1606, %f1606, %f1608;
	add.f32 	%f1610, %f1609, 0f3AA3D70A;
	rsqrt.approx.f32 	%f1611, %f1610;
	mul.f32 	%f1612, %f1611, %f1611;
	mul.f32 	%f1613, %f1611, %f1612;
	mul.f32 	%f1614, %f1603, %f1613;
	fma.rn.f32 	%f1615, %f1604, %f1614, %f1597;
	fma.rn.f32 	%f1616, %f1605, %f1614, %f1598;
	fma.rn.f32 	%f1617, %f1606, %f1614, %f1599;
	ld.shared.f32 	%f1618, [%r27+1408];
	ld.shared.f32 	%f1619, [%r27+1412];
	ld.shared.f32 	%f1620, [%r27+1416];
	ld.shared.f32 	%f1621, [%r27+1420];
	sub.f32 	%f1622, %f1618, %f1;
	sub.f32 	%f1623, %f1619, %f2;
	sub.f32 	%f1624, %f1620, %f3;
	mul.f32 	%f1625, %f1623, %f1623;
	fma.rn.f32 	%f1626, %f1622, %f1622, %f1625;
	fma.rn.f32 	%f1627, %f1624, %f1624, %f1626;
	add.f32 	%f1628, %f1627, 0f3AA3D70A;
	rsqrt.approx.f32 	%f1629, %f1628;
	mul.f32 	%f1630, %f1629, %f1629;
	mul.f32 	%f1631, %f1629, %f1630;
	mul.f32 	%f1632, %f1621, %f1631;
	fma.rn.f32 	%f1633, %f1622, %f1632, %f1615;
	fma.rn.f32 	%f1634, %f1623, %f1632, %f1616;
	fma.rn.f32 	%f1635, %f1624, %f1632, %f1617;
	ld.shared.f32 	%f1636, [%r27+1424];
	ld.shared.f32 	%f1637, [%r27+1428];
	ld.shared.f32 	%f1638, [%r27+1432];
	ld.shared.f32 	%f1639, [%r27+1436];
	sub.f32 	%f1640, %f1636, %f1;
	sub.f32 	%f1641, %f1637, %f2;
	sub.f32 	%f1642, %f1638, %f3;
	mul.f32 	%f1643, %f1641, %f1641;
	fma.rn.f32 	%f1644, %f1640, %f1640, %f1643;
	fma.rn.f32 	%f1645, %f1642, %f1642, %f1644;
	add.f32 	%f1646, %f1645, 0f3AA3D70A;
	rsqrt.approx.f32 	%f1647, %f1646;
	mul.f32 	%f1648, %f1647, %f1647;
	mul.f32 	%f1649, %f1647, %f1648;
	mul.f32 	%f1650, %f1639, %f1649;
	fma.rn.f32 	%f1651, %f1640, %f1650, %f1633;
	fma.rn.f32 	%f1652, %f1641, %f1650, %f1634;
	fma.rn.f32 	%f1653, %f1642, %f1650, %f1635;
	ld.shared.f32 	%f1654, [%r27+1440];
	ld.shared.f32 	%f1655, [%r27+1444];
	ld.shared.f32 	%f1656, [%r27+1448];
	ld.shared.f32 	%f1657, [%r27+1452];
	sub.f32 	%f1658, %f1654, %f1;
	sub.f32 	%f1659, %f1655, %f2;
	sub.f32 	%f1660, %f1656, %f3;
	mul.f32 	%f1661, %f1659, %f1659;
	fma.rn.f32 	%f1662, %f1658, %f1658, %f1661;
	fma.rn.f32 	%f1663, %f1660, %f1660, %f1662;
	add.f32 	%f1664, %f1663, 0f3AA3D70A;
	rsqrt.approx.f32 	%f1665, %f1664;
	mul.f32 	%f1666, %f1665, %f1665;
	mul.f32 	%f1667, %f1665, %f1666;
	mul.f32 	%f1668, %f1657, %f1667;
	fma.rn.f32 	%f1669, %f1658, %f1668, %f1651;
	fma.rn.f32 	%f1670, %f1659, %f1668, %f1652;
	fma.rn.f32 	%f1671, %f1660, %f1668, %f1653;
	ld.shared.f32 	%f1672, [%r27+1456];
	ld.shared.f32 	%f1673, [%r27+1460];
	ld.shared.f32 	%f1674, [%r27+1464];
	ld.shared.f32 	%f1675, [%r27+1468];
	sub.f32 	%f1676, %f1672, %f1;
	sub.f32 	%f1677, %f1673, %f2;
	sub.f32 	%f1678, %f1674, %f3;
	mul.f32 	%f1679, %f1677, %f1677;
	fma.rn.f32 	%f1680, %f1676, %f1676, %f1679;
	fma.rn.f32 	%f1681, %f1678, %f1678, %f1680;
	add.f32 	%f1682, %f1681, 0f3AA3D70A;
	rsqrt.approx.f32 	%f1683, %f1682;
	mul.f32 	%f1684, %f1683, %f1683;
	mul.f32 	%f1685, %f1683, %f1684;
	mul.f32 	%f1686, %f1675, %f1685;
	fma.rn.f32 	%f1687, %f1676, %f1686, %f1669;
	fma.rn.f32 	%f1688, %f1677, %f1686, %f1670;
	fma.rn.f32 	%f1689, %f1678, %f1686, %f1671;
	ld.shared.f32 	%f1690, [%r27+1472];
	ld.shared.f32 	%f1691, [%r27+1476];
	ld.shared.f32 	%f1692, [%r27+1480];
	ld.shared.f32 	%f1693, [%r27+1484];
	sub.f32 	%f1694, %f1690, %f1;
	sub.f32 	%f1695, %f1691, %f2;
	sub.f32 	%f1696, %f1692, %f3;
	mul.f32 	%f1697, %f1695, %f1695;
	fma.rn.f32 	%f1698, %f1694, %f1694, %f1697;
	fma.rn.f32 	%f1699, %f1696, %f1696, %f1698;
	add.f32 	%f1700, %f1699, 0f3AA3D70A;
	rsqrt.approx.f32 	%f1701, %f1700;
	mul.f32 	%f1702, %f1701, %f1701;
	mul.f32 	%f1703, %f1701, %f1702;
	mul.f32 	%f1704, %f1693, %f1703;
	fma.rn.f32 	%f1705, %f1694, %f1704, %f1687;
	fma.rn.f32 	%f1706, %f1695, %f1704, %f1688;
	fma.rn.f32 	%f1707, %f1696, %f1704, %f1689;
	ld.shared.f32 	%f1708, [%r27+1488];
	ld.shared.f32 	%f1709, [%r27+1492];
	ld.shared.f32 	%f1710, [%r27+1496];
	ld.shared.f32 	%f1711, [%r27+1500];
	sub.f32 	%f1712, %f1708, %f1;
	sub.f32 	%f1713, %f1709, %f2;
	sub.f32 	%f1714, %f1710, %f3;
	mul.f32 	%f1715, %f1713, %f1713;
	fma.rn.f32 	%f1716, %f1712, %f1712, %f1715;
	fma.rn.f32 	%f1717, %f1714, %f1714, %f1716;
	add.f32 	%f1718, %f1717, 0f3AA3D70A;
	rsqrt.approx.f32 	%f1719, %f1718;
	mul.f32 	%f1720, %f1719, %f1719;
	mul.f32 	%f1721, %f1719, %f1720;
	mul.f32 	%f1722, %f1711, %f1721;
	fma.rn.f32 	%f1723, %f1712, %f1722, %f1705;
	fma.rn.f32 	%f1724, %f1713, %f1722, %f1706;
	fma.rn.f32 	%f1725, %f1714, %f1722, %f1707;
	ld.shared.f32 	%f1726, [%r27+1504];
	ld.shared.f32 	%f1727, [%r27+1508];
	ld.shared.f32 	%f1728, [%r27+1512];
	ld.shared.f32 	%f1729, [%r27+1516];
	sub.f32 	%f1730, %f1726, %f1;
	sub.f32 	%f1731, %f1727, %f2;
	sub.f32 	%f1732, %f1728, %f3;
	mul.f32 	%f1733, %f1731, %f1731;
	fma.rn.f32 	%f1734, %f1730, %f1730, %f1733;
	fma.rn.f32 	%f1735, %f1732, %f1732, %f1734;
	add.f32 	%f1736, %f1735, 0f3AA3D70A;
	rsqrt.approx.f32 	%f1737, %f1736;
	mul.f32 	%f1738, %f1737, %f1737;
	mul.f32 	%f1739, %f1737, %f1738;
	mul.f32 	%f1740, %f1729, %f1739;
	fma.rn.f32 	%f1741, %f1730, %f1740, %f1723;
	fma.rn.f32 	%f1742, %f1731, %f1740, %f1724;
	fma.rn.f32 	%f1743, %f1732, %f1740, %f1725;
	ld.shared.f32 	%f1744, [%r27+1520];
	ld.shared.f32 	%f1745, [%r27+1524];
	ld.shared.f32 	%f1746, [%r27+1528];
	ld.shared.f32 	%f1747, [%r27+1532];
	sub.f32 	%f1748, %f1744, %f1;
	sub.f32 	%f1749, %f1745, %f2;
	sub.f32 	%f1750, %f1746, %f3;
	mul.f32 	%f1751, %f1749, %f1749;
	fma.rn.f32 	%f1752, %f1748, %f1748, %f1751;
	fma.rn.f32 	%f1753, %f1750, %f1750, %f1752;
	add.f32 	%f1754, %f1753, 0f3AA3D70A;
	rsqrt.approx.f32 	%f1755, %f1754;
	mul.f32 	%f1756, %f1755, %f1755;
	mul.f32 	%f1757, %f1755, %f1756;
	mul.f32 	%f1758, %f1747, %f1757;
	fma.rn.f32 	%f1759, %f1748, %f1758, %f1741;
	fma.rn.f32 	%f1760, %f1749, %f1758, %f1742;
	fma.rn.f32 	%f1761, %f1750, %f1758, %f1743;
	ld.shared.f32 	%f1762, [%r27+1536];
	ld.shared.f32 	%f1763, [%r27+1540];
	ld.shared.f32 	%f1764, [%r27+1544];
	ld.shared.f32 	%f1765, [%r27+1548];
	sub.f32 	%f1766, %f1762, %f1;
	sub.f32 	%f1767, %f1763, %f2;
	sub.f32 	%f1768, %f1764, %f3;
	mul.f32 	%f1769, %f1767, %f1767;
	fma.rn.f32 	%f1770, %f1766, %f1766, %f1769;
	fma.rn.f32 	%f1771, %f1768, %f1768, %f1770;
	add.f32 	%f1772, %f1771, 0f3AA3D70A;
	rsqrt.approx.f32 	%f1773, %f1772;
	mul.f32 	%f1774, %f1773, %f1773;
	mul.f32 	%f1775, %f1773, %f1774;
	mul.f32 	%f1776, %f1765, %f1775;
	fma.rn.f32 	%f1777, %f1766, %f1776, %f1759;
	fma.rn.f32 	%f1778, %f1767, %f1776, %f1760;
	fma.rn.f32 	%f1779, %f1768, %f1776, %f1761;
	ld.shared.f32 	%f1780, [%r27+1552];
	ld.shared.f32 	%f1781, [%r27+1556];
	ld.shared.f32 	%f1782, [%r27+1560];
	ld.shared.f32 	%f1783, [%r27+1564];
	sub.f32 	%f1784, %f1780, %f1;
	sub.f32 	%f1785, %f1781, %f2;
	sub.f32 	%f1786, %f1782, %f3;
	mul.f32 	%f1787, %f1785, %f1785;
	fma.rn.f32 	%f1788, %f1784, %f1784, %f1787;
	fma.rn.f32 	%f1789, %f1786, %f1786, %f1788;
	add.f32 	%f1790, %f1789, 0f3AA3D70A;
	rsqrt.approx.f32 	%f1791, %f1790;
	mul.f32 	%f1792, %f1791, %f1791;
	mul.f32 	%f1793, %f1791, %f1792;
	mul.f32 	%f1794, %f1783, %f1793;
	fma.rn.f32 	%f1795, %f1784, %f1794, %f1777;
	fma.rn.f32 	%f1796, %f1785, %f1794, %f1778;
	fma.rn.f32 	%f1797, %f1786, %f1794, %f1779;
	ld.shared.f32 	%f1798, [%r27+1568];
	ld.shared.f32 	%f1799, [%r27+1572];
	ld.shared.f32 	%f1800, [%r27+1576];
	ld.shared.f32 	%f1801, [%r27+1580];
	sub.f32 	%f1802, %f1798, %f1;
	sub.f32 	%f1803, %f1799, %f2;
	sub.f32 	%f1804, %f1800, %f3;
	mul.f32 	%f1805, %f1803, %f1803;
	fma.rn.f32 	%f1806, %f1802, %f1802, %f1805;
	fma.rn.f32 	%f1807, %f1804, %f1804, %f1806;
	add.f32 	%f1808, %f1807, 0f3AA3D70A;
	rsqrt.approx.f32 	%f1809, %f1808;
	mul.f32 	%f1810, %f1809, %f1809;
	mul.f32 	%f1811, %f1809, %f1810;
	mul.f32 	%f1812, %f1801, %f1811;
	fma.rn.f32 	%f1813, %f1802, %f1812, %f1795;
	fma.rn.f32 	%f1814, %f1803, %f1812, %f1796;
	fma.rn.f32 	%f1815, %f1804, %f1812, %f1797;
	ld.shared.f32 	%f1816, [%r27+1584];
	ld.shared.f32 	%f1817, [%r27+1588];
	ld.shared.f32 	%f1818, [%r27+1592];
	ld.shared.f32 	%f1819, [%r27+1596];
	sub.f32 	%f1820, %f1816, %f1;
	sub.f32 	%f1821, %f1817, %f2;
	sub.f32 	%f1822, %f1818, %f3;
	mul.f32 	%f1823, %f1821, %f1821;
	fma.rn.f32 	%f1824, %f1820, %f1820, %f1823;
	fma.rn.f32 	%f1825, %f1822, %f1822, %f1824;
	add.f32 	%f1826, %f1825, 0f3AA3D70A;
	rsqrt.approx.f32 	%f1827, %f1826;
	mul.f32 	%f1828, %f1827, %f1827;
	mul.f32 	%f1829, %f1827, %f1828;
	mul.f32 	%f1830, %f1819, %f1829;
	fma.rn.f32 	%f1831, %f1820, %f1830, %f1813;
	fma.rn.f32 	%f1832, %f1821, %f1830, %f1814;
	fma.rn.f32 	%f1833, %f1822, %f1830, %f1815;
	ld.shared.f32 	%f1834, [%r27+1600];
	ld.shared.f32 	%f1835, [%r27+1604];
	ld.shared.f32 	%f1836, [%r27+1608];
	ld.shared.f32 	%f1837, [%r27+1612];
	sub.f32 	%f1838, %f1834, %f1;
	sub.f32 	%f1839, %f1835, %f2;
	sub.f32 	%f1840, %f1836, %f3;
	mul.f32 	%f1841, %f1839, %f1839;
	fma.rn.f32 	%f1842, %f1838, %f1838, %f1841;
	fma.rn.f32 	%f1843, %f1840, %f1840, %f1842;
	add.f32 	%f1844, %f1843, 0f3AA3D70A;
	rsqrt.approx.f32 	%f1845, %f1844;
	mul.f32 	%f1846, %f1845, %f1845;
	mul.f32 	%f1847, %f1845, %f1846;
	mul.f32 	%f1848, %f1837, %f1847;
	fma.rn.f32 	%f1849, %f1838, %f1848, %f1831;
	fma.rn.f32 	%f1850, %f1839, %f1848, %f1832;
	fma.rn.f32 	%f1851, %f1840, %f1848, %f1833;
	ld.shared.f32 	%f1852, [%r27+1616];
	ld.shared.f32 	%f1853, [%r27+1620];
	ld.shared.f32 	%f1854, [%r27+1624];
	ld.shared.f32 	%f1855, [%r27+1628];
	sub.f32 	%f1856, %f1852, %f1;
	sub.f32 	%f1857, %f1853, %f2;
	sub.f32 	%f1858, %f1854, %f3;
	mul.f32 	%f1859, %f1857, %f1857;
	fma.rn.f32 	%f1860, %f1856, %f1856, %f1859;
	fma.rn.f32 	%f1861, %f1858, %f1858, %f1860;
	add.f32 	%f1862, %f1861, 0f3AA3D70A;
	rsqrt.approx.f32 	%f1863, %f1862;
	mul.f32 	%f1864, %f1863, %f1863;
	mul.f32 	%f1865, %f1863, %f1864;
	mul.f32 	%f1866, %f1855, %f1865;
	fma.rn.f32 	%f1867, %f1856, %f1866, %f1849;
	fma.rn.f32 	%f1868, %f1857, %f1866, %f1850;
	fma.rn.f32 	%f1869, %f1858, %f1866, %f1851;
	ld.shared.f32 	%f1870, [%r27+1632];
	ld.shared.f32 	%f1871, [%r27+1636];
	ld.shared.f32 	%f1872, [%r27+1640];
	ld.shared.f32 	%f1873, [%r27+1644];
	sub.f32 	%f1874, %f1870, %f1;
	sub.f32 	%f1875, %f1871, %f2;
	sub.f32 	%f1876, %f1872, %f3;
	mul.f32 	%f1877, %f1875, %f1875;
	fma.rn.f32 	%f1878, %f1874, %f1874, %f1877;
	fma.rn.f32 	%f1879, %f1876, %f1876, %f1878;
	add.f32 	%f1880, %f1879, 0f3AA3D70A;
	rsqrt.approx.f32 	%f1881, %f1880;
	mul.f32 	%f1882, %f1881, %f1881;
	mul.f32 	%f1883, %f1881, %f1882;
	mul.f32 	%f1884, %f1873, %f1883;
	fma.rn.f32 	%f1885, %f1874, %f1884, %f1867;
	fma.rn.f32 	%f1886, %f1875, %f1884, %f1868;
	fma.rn.f32 	%f1887, %f1876, %f1884, %f1869;
	ld.shared.f32 	%f1888, [%r27+1648];
	ld.shared.f32 	%f1889, [%r27+1652];
	ld.shared.f32 	%f1890, [%r27+1656];
	ld.shared.f32 	%f1891, [%r27+1660];
	sub.f32 	%f1892, %f1888, %f1;
	sub.f32 	%f1893, %f1889, %f2;
	sub.f32 	%f1894, %f1890, %f3;
	mul.f32 	%f1895, %f1893, %f1893;
	fma.rn.f32 	%f1896, %f1892, %f1892, %f1895;
	fma.rn.f32 	%f1897, %f1894, %f1894, %f1896;
	add.f32 	%f1898, %f1897, 0f3AA3D70A;
	rsqrt.approx.f32 	%f1899, %f1898;
	mul.f32 	%f1900, %f1899, %f1899;
	mul.f32 	%f1901, %f1899, %f1900;
	mul.f32 	%f1902, %f1891, %f1901;
	fma.rn.f32 	%f1903, %f1892, %f1902, %f1885;
	fma.rn.f32 	%f1904, %f1893, %f1902, %f1886;
	fma.rn.f32 	%f1905, %f1894, %f1902, %f1887;
	ld.shared.f32 	%f1906, [%r27+1664];
	ld.shared.f32 	%f1907, [%r27+1668];
	ld.shared.f32 	%f1908, [%r27+1672];
	ld.shared.f32 	%f1909, [%r27+1676];
	sub.f32 	%f1910, %f1906, %f1;
	sub.f32 	%f1911, %f1907, %f2;
	sub.f32 	%f1912, %f1908, %f3;
	mul.f32 	%f1913, %f1911, %f1911;
	fma.rn.f32 	%f1914, %f1910, %f1910, %f1913;
	fma.rn.f32 	%f1915, %f1912, %f1912, %f1914;
	add.f32 	%f1916, %f1915, 0f3AA3D70A;
	rsqrt.approx.f32 	%f1917, %f1916;
	mul.f32 	%f1918, %f1917, %f1917;
	mul.f32 	%f1919, %f1917, %f1918;
	mul.f32 	%f1920, %f1909, %f1919;
	fma.rn.f32 	%f1921, %f1910, %f1920, %f1903;
	fma.rn.f32 	%f1922, %f1911, %f1920, %f1904;
	fma.rn.f32 	%f1923, %f1912, %f1920, %f1905;
	ld.shared.f32 	%f1924, [%r27+1680];
	ld.shared.f32 	%f1925, [%r27+1684];
	ld.shared.f32 	%f1926, [%r27+1688];
	ld.shared.f32 	%f1927, [%r27+1692];
	sub.f32 	%f1928, %f1924, %f1;
	sub.f32 	%f1929, %f1925, %f2;
	sub.f32 	%f1930, %f1926, %f3;
	mul.f32 	%f1931, %f1929, %f1929;
	fma.rn.f32 	%f1932, %f1928, %f1928, %f1931;
	fma.rn.f32 	%f1933, %f1930, %f1930, %f1932;
	add.f32 	%f1934, %f1933, 0f3AA3D70A;
	rsqrt.approx.f32 	%f1935, %f1934;
	mul.f32 	%f1936, %f1935, %f1935;
	mul.f32 	%f1937, %f1935, %f1936;
	mul.f32 	%f1938, %f1927, %f1937;
	fma.rn.f32 	%f1939, %f1928, %f1938, %f1921;
	fma.rn.f32 	%f1940, %f1929, %f1938, %f1922;
	fma.rn.f32 	%f1941, %f1930, %f1938, %f1923;
	ld.shared.f32 	%f1942, [%r27+1696];
	ld.shared.f32 	%f1943, [%r27+1700];
	ld.shared.f32 	%f1944, [%r27+1704];
	ld.shared.f32 	%f1945, [%r27+1708];
	sub.f32 	%f1946, %f1942, %f1;
	sub.f32 	%f1947, %f1943, %f2;
	sub.f32 	%f1948, %f1944, %f3;
	mul.f32 	%f1949, %f1947, %f1947;
	fma.rn.f32 	%f1950, %f1946, %f1946, %f1949;
	fma.rn.f32 	%f1951, %f1948, %f1948, %f1950;
	add.f32 	%f1952, %f1951, 0f3AA3D70A;
	rsqrt.approx.f32 	%f1953, %f1952;
	mul.f32 	%f1954, %f1953, %f1953;
	mul.f32 	%f1955, %f1953, %f1954;
	mul.f32 	%f1956, %f1945, %f1955;
	fma.rn.f32 	%f1957, %f1946, %f1956, %f1939;
	fma.rn.f32 	%f1958, %f1947, %f1956, %f1940;
	fma.rn.f32 	%f1959, %f1948, %f1956, %f1941;
	ld.shared.f32 	%f1960, [%r27+1712];
	ld.shared.f32 	%f1961, [%r27+1716];
	ld.shared.f32 	%f1962, [%r27+1720];
	ld.shared.f32 	%f1963, [%r27+1724];
	sub.f32 	%f1964, %f1960, %f1;
	sub.f32 	%f1965, %f1961, %f2;
	sub.f32 	%f1966, %f1962, %f3;
	mul.f32 	%f1967, %f1965, %f1965;
	fma.rn.f32 	%f1968, %f1964, %f1964, %f1967;
	fma.rn.f32 	%f1969, %f1966, %f1966, %f1968;
	add.f32 	%f1970, %f1969, 0f3AA3D70A;
	rsqrt.approx.f32 	%f1971, %f1970;
	mul.f32 	%f1972, %f1971, %f1971;
	mul.f32 	%f1973, %f1971, %f1972;
	mul.f32 	%f1974, %f1963, %f1973;
	fma.rn.f32 	%f1975, %f1964, %f1974, %f1957;
	fma.rn.f32 	%f1976, %f1965, %f1974, %f1958;
	fma.rn.f32 	%f1977, %f1966, %f1974, %f1959;
	ld.shared.f32 	%f1978, [%r27+1728];
	ld.shared.f32 	%f1979, [%r27+1732];
	ld.shared.f32 	%f1980, [%r27+1736];
	ld.shared.f32 	%f1981, [%r27+1740];
	sub.f32 	%f1982, %f1978, %f1;
	sub.f32 	%f1983, %f1979, %f2;
	sub.f32 	%f1984, %f1980, %f3;
	mul.f32 	%f1985, %f1983, %f1983;
	fma.rn.f32 	%f1986, %f1982, %f1982, %f1985;
	fma.rn.f32 	%f1987, %f1984, %f1984, %f1986;
	add.f32 	%f1988, %f1987, 0f3AA3D70A;
	rsqrt.approx.f32 	%f1989, %f1988;
	mul.f32 	%f1990, %f1989, %f1989;
	mul.f32 	%f1991, %f1989, %f1990;
	mul.f32 	%f1992, %f1981, %f1991;
	fma.rn.f32 	%f1993, %f1982, %f1992, %f1975;
	fma.rn.f32 	%f1994, %f1983, %f1992, %f1976;
	fma.rn.f32 	%f1995, %f1984, %f1992, %f1977;
	ld.shared.f32 	%f1996, [%r27+1744];
	ld.shared.f32 	%f1997, [%r27+1748];
	ld.shared.f32 	%f1998, [%r27+1752];
	ld.shared.f32 	%f1999, [%r27+1756];
	sub.f32 	%f2000, %f1996, %f1;
	sub.f32 	%f2001, %f1997, %f2;
	sub.f32 	%f2002, %f1998, %f3;
	mul.f32 	%f2003, %f2001, %f2001;
	fma.rn.f32 	%f2004, %f2000, %f2000, %f2003;
	fma.rn.f32 	%f2005, %f2002, %f2002, %f2004;
	add.f32 	%f2006, %f2005, 0f3AA3D70A;
	rsqrt.approx.f32 	%f2007, %f2006;
	mul.f32 	%f2008, %f2007, %f2007;
	mul.f32 	%f2009, %f2007, %f2008;
	mul.f32 	%f2010, %f1999, %f2009;
	fma.rn.f32 	%f2011, %f2000, %f2010, %f1993;
	fma.rn.f32 	%f2012, %f2001, %f2010, %f1994;
	fma.rn.f32 	%f2013, %f2002, %f2010, %f1995;
	ld.shared.f32 	%f2014, [%r27+1760];
	ld.shared.f32 	%f2015, [%r27+1764];
	ld.shared.f32 	%f2016, [%r27+1768];
	ld.shared.f32 	%f2017, [%r27+1772];
	sub.f32 	%f2018, %f2014, %f1;
	sub.f32 	%f2019, %f2015, %f2;
	sub.f32 	%f2020, %f2016, %f3;
	mul.f32 	%f2021, %f2019, %f2019;
	fma.rn.f32 	%f2022, %f2018, %f2018, %f2021;
	fma.rn.f32 	%f2023, %f2020, %f2020, %f2022;
	add.f32 	%f2024, %f2023, 0f3AA3D70A;
	rsqrt.approx.f32 	%f2025, %f2024;
	mul.f32 	%f2026, %f2025, %f2025;
	mul.f32 	%f2027, %f2025, %f2026;
	mul.f32 	%f2028, %f2017, %f2027;
	fma.rn.f32 	%f2029, %f2018, %f2028, %f2011;
	fma.rn.f32 	%f2030, %f2019, %f2028, %f2012;
	fma.rn.f32 	%f2031, %f2020, %f2028, %f2013;
	ld.shared.f32 	%f2032, [%r27+1776];
	ld.shared.f32 	%f2033, [%r27+1780];
	ld.shared.f32 	%f2034, [%r27+1784];
	ld.shared.f32 	%f2035, [%r27+1788];
	sub.f32 	%f2036, %f2032, %f1;
	sub.f32 	%f2037, %f2033, %f2;
	sub.f32 	%f2038, %f2034, %f3;
	mul.f32 	%f2039, %f2037, %f2037;
	fma.rn.f32 	%f2040, %f2036, %f2036, %f2039;
	fma.rn.f32 	%f2041, %f2038, %f2038, %f2040;
	add.f32 	%f2042, %f2041, 0f3AA3D70A;
	rsqrt.approx.f32 	%f2043, %f2042;
	mul.f32 	%f2044, %f2043, %f2043;
	mul.f32 	%f2045, %f2043, %f2044;
	mul.f32 	%f2046, %f2035, %f2045;
	fma.rn.f32 	%f2047, %f2036, %f2046, %f2029;
	fma.rn.f32 	%f2048, %f2037, %f2046, %f2030;
	fma.rn.f32 	%f2049, %f2038, %f2046, %f2031;
	ld.shared.f32 	%f2050, [%r27+1792];
	ld.shared.f32 	%f2051, [%r27+1796];
	ld.shared.f32 	%f2052, [%r27+1800];
	ld.shared.f32 	%f2053, [%r27+1804];
	sub.f32 	%f2054, %f2050, %f1;
	sub.f32 	%f2055, %f2051, %f2;
	sub.f32 	%f2056, %f2052, %f3;
	mul.f32 	%f2057, %f2055, %f2055;
	fma.rn.f32 	%f2058, %f2054, %f2054, %f2057;
	fma.rn.f32 	%f2059, %f2056, %f2056, %f2058;
	add.f32 	%f2060, %f2059, 0f3AA3D70A;
	rsqrt.approx.f32 	%f2061, %f2060;
	mul.f32 	%f2062, %f2061, %f2061;
	mul.f32 	%f2063, %f2061, %f2062;
	mul.f32 	%f2064, %f2053, %f2063;
	fma.rn.f32 	%f2065, %f2054, %f2064, %f2047;
	fma.rn.f32 	%f2066, %f2055, %f2064, %f2048;
	fma.rn.f32 	%f2067, %f2056, %f2064, %f2049;
	ld.shared.f32 	%f2068, [%r27+1808];
	ld.shared.f32 	%f2069, [%r27+1812];
	ld.shared.f32 	%f2070, [%r27+1816];
	ld.shared.f32 	%f2071, [%r27+1820];
	sub.f32 	%f2072, %f2068, %f1;
	sub.f32 	%f2073, %f2069, %f2;
	sub.f32 	%f2074, %f2070, %f3;
	mul.f32 	%f2075, %f2073, %f2073;
	fma.rn.f32 	%f2076, %f2072, %f2072, %f2075;
	fma.rn.f32 	%f2077, %f2074, %f2074, %f2076;
	add.f32 	%f2078, %f2077, 0f3AA3D70A;
	rsqrt.approx.f32 	%f2079, %f2078;
	mul.f32 	%f2080, %f2079, %f2079;
	mul.f32 	%f2081, %f2079, %f2080;
	mul.f32 	%f2082, %f2071, %f2081;
	fma.rn.f32 	%f2083, %f2072, %f2082, %f2065;
	fma.rn.f32 	%f2084, %f2073, %f2082, %f2066;
	fma.rn.f32 	%f2085, %f2074, %f2082, %f2067;
	ld.shared.f32 	%f2086, [%r27+1824];
	ld.shared.f32 	%f2087, [%r27+1828];
	ld.shared.f32 	%f2088, [%r27+1832];
	ld.shared.f32 	%f2089, [%r27+1836];
	sub.f32 	%f2090, %f2086, %f1;
	sub.f32 	%f2091, %f2087, %f2;
	sub.f32 	%f2092, %f2088, %f3;
	mul.f32 	%f2093, %f2091, %f2091;
	fma.rn.f32 	%f2094, %f2090, %f2090, %f2093;
	fma.rn.f32 	%f2095, %f2092, %f2092, %f2094;
	add.f32 	%f2096, %f2095, 0f3AA3D70A;
	rsqrt.approx.f32 	%f2097, %f2096;
	mul.f32 	%f2098, %f2097, %f2097;
	mul.f32 	%f2099, %f2097, %f2098;
	mul.f32 	%f2100, %f2089, %f2099;
	fma.rn.f32 	%f2101, %f2090, %f2100, %f2083;
	fma.rn.f32 	%f2102, %f2091, %f2100, %f2084;
	fma.rn.f32 	%f2103, %f2092, %f2100, %f2085;
	ld.shared.f32 	%f2104, [%r27+1840];
	ld.shared.f32 	%f2105, [%r27+1844];
	ld.shared.f32 	%f2106, [%r27+1848];
	ld.shared.f32 	%f2107, [%r27+1852];
	sub.f32 	%f2108, %f2104, %f1;
	sub.f32 	%f2109, %f2105, %f2;
	sub.f32 	%f2110, %f2106, %f3;
	mul.f32 	%f2111, %f2109, %f2109;
	fma.rn.f32 	%f2112, %f2108, %f2108, %f2111;
	fma.rn.f32 	%f2113, %f2110, %f2110, %f2112;
	add.f32 	%f2114, %f2113, 0f3AA3D70A;
	rsqrt.approx.f32 	%f2115, %f2114;
	mul.f32 	%f2116, %f2115, %f2115;
	mul.f32 	%f2117, %f2115, %f2116;
	mul.f32 	%f2118, %f2107, %f2117;
	fma.rn.f32 	%f2119, %f2108, %f2118, %f2101;
	fma.rn.f32 	%f2120, %f2109, %f2118, %f2102;
	fma.rn.f32 	%f2121, %f2110, %f2118, %f2103;
	ld.shared.f32 	%f2122, [%r27+1856];
	ld.shared.f32 	%f2123, [%r27+1860];
	ld.shared.f32 	%f2124, [%r27+1864];
	ld.shared.f32 	%f2125, [%r27+1868];
	sub.f32 	%f2126, %f2122, %f1;
	sub.f32 	%f2127, %f2123, %f2;
	sub.f32 	%f2128, %f2124, %f3;
	mul.f32 	%f2129, %f2127, %f2127;
	fma.rn.f32 	%f2130, %f2126, %f2126, %f2129;
	fma.rn.f32 	%f2131, %f2128, %f2128, %f2130;
	add.f32 	%f2132, %f2131, 0f3AA3D70A;
	rsqrt.approx.f32 	%f2133, %f2132;
	mul.f32 	%f2134, %f2133, %f2133;
	mul.f32 	%f2135, %f2133, %f2134;
	mul.f32 	%f2136, %f2125, %f2135;
	fma.rn.f32 	%f2137, %f2126, %f2136, %f2119;
	fma.rn.f32 	%f2138, %f2127, %f2136, %f2120;
	fma.rn.f32 	%f2139, %f2128, %f2136, %f2121;
	ld.shared.f32 	%f2140, [%r27+1872];
	ld.shared.f32 	%f2141, [%r27+1876];
	ld.shared.f32 	%f2142, [%r27+1880];
	ld.shared.f32 	%f2143, [%r27+1884];
	sub.f32 	%f2144, %f2140, %f1;
	sub.f32 	%f2145, %f2141, %f2;
	sub.f32 	%f2146, %f2142, %f3;
	mul.f32 	%f2147, %f2145, %f2145;
	fma.rn.f32 	%f2148, %f2144, %f2144, %f2147;
	fma.rn.f32 	%f2149, %f2146, %f2146, %f2148;
	add.f32 	%f2150, %f2149, 0f3AA3D70A;
	rsqrt.approx.f32 	%f2151, %f2150;
	mul.f32 	%f2152, %f2151, %f2151;
	mul.f32 	%f2153, %f2151, %f2152;
	mul.f32 	%f2154, %f2143, %f2153;
	fma.rn.f32 	%f2155, %f2144, %f2154, %f2137;
	fma.rn.f32 	%f2156, %f2145, %f2154, %f2138;
	fma.rn.f32 	%f2157, %f2146, %f2154, %f2139;
	ld.shared.f32 	%f2158, [%r27+1888];
	ld.shared.f32 	%f2159, [%r27+1892];
	ld.shared.f32 	%f2160, [%r27+1896];
	ld.shared.f32 	%f2161, [%r27+1900];
	sub.f32 	%f2162, %f2158, %f1;
	sub.f32 	%f2163, %f2159, %f2;
	sub.f32 	%f2164, %f2160, %f3;
	mul.f32 	%f2165, %f2163, %f2163;
	fma.rn.f32 	%f2166, %f2162, %f2162, %f2165;
	fma.rn.f32 	%f2167, %f2164, %f2164, %f2166;
	add.f32 	%f2168, %f2167, 0f3AA3D70A;
	rsqrt.approx.f32 	%f2169, %f2168;
	mul.f32 	%f2170, %f2169, %f2169;
	mul.f32 	%f2171, %f2169, %f2170;
	mul.f32 	%f2172, %f2161, %f2171;
	fma.rn.f32 	%f2173, %f2162, %f2172, %f2155;
	fma.rn.f32 	%f2174, %f2163, %f2172, %f2156;
	fma.rn.f32 	%f2175, %f2164, %f2172, %f2157;
	ld.shared.f32 	%f2176, [%r27+1904];
	ld.shared.f32 	%f2177, [%r27+1908];
	ld.shared.f32 	%f2178, [%r27+1912];
	ld.shared.f32 	%f2179, [%r27+1916];
	sub.f32 	%f2180, %f2176, %f1;
	sub.f32 	%f2181, %f2177, %f2;
	sub.f32 	%f2182, %f2178, %f3;
	mul.f32 	%f2183, %f2181, %f2181;
	fma.rn.f32 	%f2184, %f2180, %f2180, %f2183;
	fma.rn.f32 	%f2185, %f2182, %f2182, %f2184;
	add.f32 	%f2186, %f2185, 0f3AA3D70A;
	rsqrt.approx.f32 	%f2187, %f2186;
	mul.f32 	%f2188, %f2187, %f2187;
	mul.f32 	%f2189, %f2187, %f2188;
	mul.f32 	%f2190, %f2179, %f2189;
	fma.rn.f32 	%f2191, %f2180, %f2190, %f2173;
	fma.rn.f32 	%f2192, %f2181, %f2190, %f2174;
	fma.rn.f32 	%f2193, %f2182, %f2190, %f2175;
	ld.shared.f32 	%f2194, [%r27+1920];
	ld.shared.f32 	%f2195, [%r27+1924];
	ld.shared.f32 	%f2196, [%r27+1928];
	ld.shared.f32 	%f2197, [%r27+1932];
	sub.f32 	%f2198, %f2194, %f1;
	sub.f32 	%f2199, %f2195, %f2;
	sub.f32 	%f2200, %f2196, %f3;
	mul.f32 	%f2201, %f2199, %f2199;
	fma.rn.f32 	%f2202, %f2198, %f2198, %f2201;
	fma.rn.f32 	%f2203, %f2200, %f2200, %f2202;
	add.f32 	%f2204, %f2203, 0f3AA3D70A;
	rsqrt.approx.f32 	%f2205, %f2204;
	mul.f32 	%f2206, %f2205, %f2205;
	mul.f32 	%f2207, %f2205, %f2206;
	mul.f32 	%f2208, %f2197, %f2207;
	fma.rn.f32 	%f2209, %f2198, %f2208, %f2191;
	fma.rn.f32 	%f2210, %f2199, %f2208, %f2192;
	fma.rn.f32 	%f2211, %f2200, %f2208, %f2193;
	ld.shared.f32 	%f2212, [%r27+1936];
	ld.shared.f32 	%f2213, [%r27+1940];
	ld.shared.f32 	%f2214, [%r27+1944];
	ld.shared.f32 	%f2215, [%r27+1948];
	sub.f32 	%f2216, %f2212, %f1;
	sub.f32 	%f2217, %f2213, %f2;
	sub.f32 	%f2218, %f2214, %f3;
	mul.f32 	%f2219, %f2217, %f2217;
	fma.rn.f32 	%f2220, %f2216, %f2216, %f2219;
	fma.rn.f32 	%f2221, %f2218, %f2218, %f2220;
	add.f32 	%f2222, %f2221, 0f3AA3D70A;
	rsqrt.approx.f32 	%f2223, %f2222;
	mul.f32 	%f2224, %f2223, %f2223;
	mul.f32 	%f2225, %f2223, %f2224;
	mul.f32 	%f2226, %f2215, %f2225;
	fma.rn.f32 	%f2227, %f2216, %f2226, %f2209;
	fma.rn.f32 	%f2228, %f2217, %f2226, %f2210;
	fma.rn.f32 	%f2229, %f2218, %f2226, %f2211;
	ld.shared.f32 	%f2230, [%r27+1952];
	ld.shared.f32 	%f2231, [%r27+1956];
	ld.shared.f32 	%f2232, [%r27+1960];
	ld.shared.f32 	%f2233, [%r27+1964];
	sub.f32 	%f2234, %f2230, %f1;
	sub.f32 	%f2235, %f2231, %f2;
	sub.f32 	%f2236, %f2232, %f3;
	mul.f32 	%f2237, %f2235, %f2235;
	fma.rn.f32 	%f2238, %f2234, %f2234, %f2237;
	fma.rn.f32 	%f2239, %f2236, %f2236, %f2238;
	add.f32 	%f2240, %f2239, 0f3AA3D70A;
	rsqrt.approx.f32 	%f2241, %f2240;
	mul.f32 	%f2242, %f2241, %f2241;
	mul.f32 	%f2243, %f2241, %f2242;
	mul.f32 	%f2244, %f2233, %f2243;
	fma.rn.f32 	%f2245, %f2234, %f2244, %f2227;
	fma.rn.f32 	%f2246, %f2235, %f2244, %f2228;
	fma.rn.f32 	%f2247, %f2236, %f2244, %f2229;
	ld.shared.f32 	%f2248, [%r27+1968];
	ld.shared.f32 	%f2249, [%r27+1972];
	ld.shared.f32 	%f2250, [%r27+1976];
	ld.shared.f32 	%f2251, [%r27+1980];
	sub.f32 	%f2252, %f2248, %f1;
	sub.f32 	%f2253, %f2249, %f2;
	sub.f32 	%f2254, %f2250, %f3;
	mul.f32 	%f2255, %f2253, %f2253;
	fma.rn.f32 	%f2256, %f2252, %f2252, %f2255;
	fma.rn.f32 	%f2257, %f2254, %f2254, %f2256;
	add.f32 	%f2258, %f2257, 0f3AA3D70A;
	rsqrt.approx.f32 	%f2259, %f2258;
	mul.f32 	%f2260, %f2259, %f2259;
	mul.f32 	%f2261, %f2259, %f2260;
	mul.f32 	%f2262, %f2251, %f2261;
	fma.rn.f32 	%f2263, %f2252, %f2262, %f2245;
	fma.rn.f32 	%f2264, %f2253, %f2262, %f2246;
	fma.rn.f32 	%f2265, %f2254, %f2262, %f2247;
	ld.shared.f32 	%f2266, [%r27+1984];
	ld.shared.f32 	%f2267, [%r27+1988];
	ld.shared.f32 	%f2268, [%r27+1992];
	ld.shared.f32 	%f2269, [%r27+1996];
	sub.f32 	%f2270, %f2266, %f1;
	sub.f32 	%f2271, %f2267, %f2;
	sub.f32 	%f2272, %f2268, %f3;
	mul.f32 	%f2273, %f2271, %f2271;
	fma.rn.f32 	%f2274, %f2270, %f2270, %f2273;
	fma.rn.f32 	%f2275, %f2272, %f2272, %f2274;
	add.f32 	%f2276, %f2275, 0f3AA3D70A;
	rsqrt.approx.f32 	%f2277, %f2276;
	mul.f32 	%f2278, %f2277, %f2277;
	mul.f32 	%f2279, %f2277, %f2278;
	mul.f32 	%f2280, %f2269, %f2279;
	fma.rn.f32 	%f2281, %f2270, %f2280, %f2263;
	fma.rn.f32 	%f2282, %f2271, %f2280, %f2264;
	fma.rn.f32 	%f2283, %f2272, %f2280, %f2265;
	ld.shared.f32 	%f2284, [%r27+2000];
	ld.shared.f32 	%f2285, [%r27+2004];
	ld.shared.f32 	%f2286, [%r27+2008];
	ld.shared.f32 	%f2287, [%r27+2012];
	sub.f32 	%f2288, %f2284, %f1;
	sub.f32 	%f2289, %f2285, %f2;
	sub.f32 	%f2290, %f2286, %f3;
	mul.f32 	%f2291, %f2289, %f2289;
	fma.rn.f32 	%f2292, %f2288, %f2288, %f2291;
	fma.rn.f32 	%f2293, %f2290, %f2290, %f2292;
	add.f32 	%f2294, %f2293, 0f3AA3D70A;
	rsqrt.approx.f32 	%f2295, %f2294;
	mul.f32 	%f2296, %f2295, %f2295;
	mul.f32 	%f2297, %f2295, %f2296;
	mul.f32 	%f2298, %f2287, %f2297;
	fma.rn.f32 	%f2299, %f2288, %f2298, %f2281;
	fma.rn.f32 	%f2300, %f2289, %f2298, %f2282;
	fma.rn.f32 	%f2301, %f2290, %f2298, %f2283;
	ld.shared.f32 	%f2302, [%r27+2016];
	ld.shared.f32 	%f2303, [%r27+2020];
	ld.shared.f32 	%f2304, [%r27+2024];
	ld.shared.f32 	%f2305, [%r27+2028];
	sub.f32 	%f2306, %f2302, %f1;
	sub.f32 	%f2307, %f2303, %f2;
	sub.f32 	%f2308, %f2304, %f3;
	mul.f32 	%f2309, %f2307, %f2307;
	fma.rn.f32 	%f2310, %f2306, %f2306, %f2309;
	fma.rn.f32 	%f2311, %f2308, %f2308, %f2310;
	add.f32 	%f2312, %f2311, 0f3AA3D70A;
	rsqrt.approx.f32 	%f2313, %f2312;
	mul.f32 	%f2314, %f2313, %f2313;
	mul.f32 	%f2315, %f2313, %f2314;
	mul.f32 	%f2316, %f2305, %f2315;
	fma.rn.f32 	%f2317, %f2306, %f2316, %f2299;
	fma.rn.f32 	%f2318, %f2307, %f2316, %f2300;
	fma.rn.f32 	%f2319, %f2308, %f2316, %f2301;
	ld.shared.f32 	%f2320, [%r27+2032];
	ld.shared.f32 	%f2321, [%r27+2036];
	ld.shared.f32 	%f2322, [%r27+2040];
	ld.shared.f32 	%f2323, [%r27+2044];
	sub.f32 	%f2324, %f2320, %f1;
	sub.f32 	%f2325, %f2321, %f2;
	sub.f32 	%f2326, %f2322, %f3;
	mul.f32 	%f2327, %f2325, %f2325;
	fma.rn.f32 	%f2328, %f2324, %f2324, %f2327;
	fma.rn.f32 	%f2329, %f2326, %f2326, %f2328;
	add.f32 	%f2330, %f2329, 0f3AA3D70A;
	rsqrt.approx.f32 	%f2331, %f2330;
	mul.f32 	%f2332, %f2331, %f2331;
	mul.f32 	%f2333, %f2331, %f2332;
	mul.f32 	%f2334, %f2323, %f2333;
	fma.rn.f32 	%f2368, %f2324, %f2334, %f2317;
	fma.rn.f32 	%f2369, %f2325, %f2334, %f2318;
	fma.rn.f32 	%f2370, %f2326, %f2334, %f2319;
	add.s32 	%r33, %r33, 128;
	setp.ne.s32 	%p3, %r33, %r7;
	mov.u32 	%r35, %r7;
	@%p3 bra 	$L__BB0_4;
$L__BB0_5:
	setp.eq.s32 	%p4, %r6, 0;
	@%p4 bra 	$L__BB0_8;
	mov.b32 	%r36, 0;
$L__BB0_7:
	.pragma "nounroll";
	shl.b32 	%r29, %r35, 4;
	add.s32 	%r31, %r20, %r29;
	ld.shared.f32 	%f2335, [%r31];
	ld.shared.f32 	%f2336, [%r31+4];
	ld.shared.f32 	%f2337, [%r31+8];
	ld.shared.f32 	%f2338, [%r31+12];
	sub.f32 	%f2339, %f2335, %f1;
	sub.f32 	%f2340, %f2336, %f2;
	sub.f32 	%f2341, %f2337, %f3;
	mul.f32 	%f2342, %f2340, %f2340;
	fma.rn.f32 	%f2343, %f2339, %f2339, %f2342;
	fma.rn.f32 	%f2344, %f2341, %f2341, %f2343;
	add.f32 	%f2345, %f2344, 0f3AA3D70A;
	rsqrt.approx.f32 	%f2346, %f2345;
	mul.f32 	%f2347, %f2346, %f2346;
	mul.f32 	%f2348, %f2346, %f2347;
	mul.f32 	%f2349, %f2338, %f2348;
	fma.rn.f32 	%f2368, %f2339, %f2349, %f2368;
	fma.rn.f32 	%f2369, %f2340, %f2349, %f2369;
	fma.rn.f32 	%f2370, %f2341, %f2349, %f2370;
	add.s32 	%r35, %r35, 1;
	add.s32 	%r36, %r36, 1;
	setp.ne.s32 	%p5, %r36, %r6;
	@%p5 bra 	$L__BB0_7;
$L__BB0_8:
	bar.sync 	0;
	add.s32 	%r32, %r32, 1;
	setp.ne.s32 	%p6, %r32, 272;
	@%p6 bra 	$L__BB0_2;
	cvta.to.global.u64 	%rd9, %rd4;
	add.s64 	%rd11, %rd9, %rd6;
	ld.global.f32 	%f2350, [%rd11];
	ld.global.f32 	%f2351, [%rd11+4];
	ld.global.f32 	%f2352, [%rd11+8];
	fma.rn.f32 	%f2353, %f2368, 0f3C83126F, %f2350;
	fma.rn.f32 	%f2354, %f2369, 0f3C83126F, %f2351;
	fma.rn.f32 	%f2355, %f2370, 0f3C83126F, %f2352;
	ld.global.f32 	%f2356, [%rd2];
	ld.global.f32 	%f2357, [%rd2+4];
	ld.global.f32 	%f2358, [%rd2+8];
	fma.rn.f32 	%f2359, %f2353, 0f3C83126F, %f2356;
	fma.rn.f32 	%f2360, %f2354, 0f3C83126F, %f2357;
	fma.rn.f32 	%f2361, %f2355, 0f3C83126F, %f2358;
	cvta.to.global.u64 	%rd12, %rd3;
	add.s64 	%rd13, %rd12, %rd6;
	st.global.f32 	[%rd13], %f2359;
	st.global.f32 	[%rd13+4], %f2360;
	st.global.f32 	[%rd13+8], %f2361;
	st.global.f32 	[%rd11], %f2353;
	st.global.f32 	[%rd11+4], %f2354;
	st.global.f32 	[%rd11+8], %f2355;
$L__BB0_10:
	ret;

}


// ===== COMPILED SASS (sm_100) =====

	.target	sm_100

	.elftype	@"ET_EXEC"


//--------------------- .note.nv.tkinfo           --------------------------
	.section	.note.nv.tkinfo,"",@"SHT_NOTE"
	.sectionflags	@"SHF_NOTE_NV_TKINFO"
	.tkinfo
        /*0018*/ 	.word	0x00000002
        /*0030*/ 	.string	""
        /*0030*/ 	.string	"ptxas"
        /*0030*/ 	.string	"Cuda compilation tools, release 13.0, V13.0.88"
        /*0030*/ 	.string	"Build cuda_13.0.r13.0/compiler.36424714_0"
        /*0030*/ 	.string	"-arch sm_100 -m 64 "



//--------------------- .note.nv.cuinfo           --------------------------
	.section	.note.nv.cuinfo,"",@"SHT_NOTE"
	.sectionflags	@"SHF_NOTE_NV_CUINFO"
        /*0018*/ 	.short	0x0002
        /*001a*/ 	.short	0x0064
        /*001c*/ 	.short	0x0082
	.zero		2


//--------------------- .nv.info                  --------------------------
	.section	.nv.info,"",@"SHT_CUDA_INFO"
	.align	4


	//----- nvinfo : EIATTR_REGCOUNT
	.align		4
        /*0000*/ 	.byte	0x04, 0x2f
        /*0002*/ 	.short	(.L_1 - .L_0)
	.align		4
.L_0:
        /*0004*/ 	.word	index@(integrateBodies)
        /*0008*/ 	.word	0x00000028


	//----- nvinfo : EIATTR_FRAME_SIZE
	.align		4
.L_1:
        /*000c*/ 	.byte	0x04, 0x11
        /*000e*/ 	.short	(.L_3 - .L_2)
	.align		4
.L_2:
        /*0010*/ 	.word	index@(integrateBodies)
        /*0014*/ 	.word	0x00000000


	//----- nvinfo : EIATTR_MIN_STACK_SIZE
	.align		4
.L_3:
        /*0018*/ 	.byte	0x04, 0x12
        /*001a*/ 	.short	(.L_5 - .L_4)
	.align		4
.L_4:
        /*001c*/ 	.word	index@(integrateBodies)
        /*0020*/ 	.word	0x00000000
.L_5:


//--------------------- .nv.compat                --------------------------
	.section	.nv.compat,"",@"SHT_CUDA_COMPAT_INFO"
	.align	4
        /*0000*/ 	.byte	0x02, 0x09, 0x00, 0x00, 0x02, 0x02, 0x01, 0x00, 0x02, 0x05, 0x05, 0x00, 0x03, 0x07, 0x01, 0x01
        /*0010*/ 	.byte	0x02, 0x03, 0x00, 0x00, 0x02, 0x06, 0x01, 0x00, 0x04, 0x0b, 0x08, 0x00, 0x01, 0x00, 0x00, 0x00
        /*0020*/ 	.byte	0x00, 0x00, 0x00, 0x00


//--------------------- .nv.info.integrateBodies  --------------------------
	.section	.nv.info.integrateBodies,"",@"SHT_CUDA_INFO"
	.sectionflags	@""
	.align	4


	//----- nvinfo : EIATTR_CUDA_API_VERSION
	.align		4
        /*0000*/ 	.byte	0x04, 0x37
        /*0002*/ 	.short	(.L_7 - .L_6)
.L_6:
        /*0004*/ 	.word	0x00000082


	//----- nvinfo : EIATTR_KPARAM_INFO
	.align		4
.L_7:
        /*0008*/ 	.byte	0x04, 0x17
        /*000a*/ 	.short	(.L_9 - .L_8)
.L_8:
        /*000c*/ 	.word	0x00000000
        /*0010*/ 	.short	0x0002
        /*0012*/ 	.short	0x0010
        /*0014*/ 	.byte	0x00, 0xf5, 0x21, 0x00


	//----- nvinfo : EIATTR_KPARAM_INFO
	.align		4
.L_9:
        /*0018*/ 	.byte	0x04, 0x17
        /*001a*/ 	.short	(.L_11 - .L_10)
.L_10:
        /*001c*/ 	.word	0x00000000
        /*0020*/ 	.short	0x0001
        /*0022*/ 	.short	0x0008
        /*0024*/ 	.byte	0x00, 0xf5, 0x21, 0x00


	//----- nvinfo : EIATTR_KPARAM_INFO
	.align		4
.L_11:
        /*0028*/ 	.byte	0x04, 0x17
        /*002a*/ 	.short	(.L_13 - .L_12)
.L_12:
        /*002c*/ 	.word	0x00000000
        /*0030*/ 	.short	0x0000
        /*0032*/ 	.short	0x0000
        /*0034*/ 	.byte	0x00, 0xf5, 0x21, 0x00


	//----- nvinfo : EIATTR_SPARSE_MMA_MASK
	.align		4
.L_13:
        /*0038*/ 	.byte	0x03, 0x50
        /*003a*/ 	.short	0x0000


	//----- nvinfo : EIATTR_MAXREG_COUNT
	.align		4
        /*003c*/ 	.byte	0x03, 0x1b
        /*003e*/ 	.short	0x00ff


	//----- nvinfo : EIATTR_NUM_BARRIERS
	.align		4
        /*0040*/ 	.byte	0x02, 0x4c
        /*0042*/ 	.byte	0x01
	.zero		1


	//----- nvinfo : EIATTR_MERCURY_ISA_VERSION
	.align		4
        /*0044*/ 	.byte	0x03, 0x5f
        /*0046*/ 	.short	0x0101


	//----- nvinfo : EIATTR_VRC_CTA_INIT_COUNT
	.align		4
        /*0048*/ 	.byte	0x02, 0x4a
	.zero		1
	.zero		1


	//----- nvinfo : EIATTR_EXIT_INSTR_OFFSETS
	.align		4
        /*004c*/ 	.byte	0x04, 0x1c
        /*004e*/ 	.short	(.L_15 - .L_14)


	//   ....[0]....
.L_14:
        /*0050*/ 	.word	0x00000060


	//   ....[1]....
        /*0054*/ 	.word	0x000095e0


	//----- nvinfo : EIATTR_CBANK_PARAM_SIZE
	.align		4
.L_15:
        /*0058*/ 	.byte	0x03, 0x19
        /*005a*/ 	.short	0x0018


	//----- nvinfo : EIATTR_PARAM_CBANK
	.align		4
        /*005c*/ 	.byte	0x04, 0x0a
        /*005e*/ 	.short	(.L_17 - .L_16)
	.align		4
.L_16:
        /*0060*/ 	.word	index@(.nv.constant0.integrateBodies)
        /*0064*/ 	.short	0x0380
        /*0066*/ 	.short	0x0018


	//----- nvinfo : EIATTR_SW_WAR
	.align		4
.L_17:
        /*0068*/ 	.byte	0x04, 0x36
        /*006a*/ 	.short	(.L_19 - .L_18)
.L_18:
        /*006c*/ 	.word	0x00000008
.L_19:


//--------------------- .nv.callgraph             --------------------------
	.section	.nv.callgraph,"",@"SHT_CUDA_CALLGRAPH"
	.align	4
	.sectionentsize	8
	.align		4
        /*0000*/ 	.word	0x00000000
	.align		4
        /*0004*/ 	.word	0xffffffff
	.align		4
        /*0008*/ 	.word	0x00000000
	.align		4
        /*000c*/ 	.word	0xfffffffe
	.align		4
        /*0010*/ 	.word	0x00000000
	.align		4
        /*0014*/ 	.word	0xfffffffd
	.align		4
        /*0018*/ 	.word	0x00000000
	.align		4
        /*001c*/ 	.word	0xfffffffc


//--------------------- .text.integrateBodies     --------------------------
	.section	.text.integrateBodies,"ax",@progbits
	.align	128
        .global         integrateBodies
        .type           integrateBodies,@function
        .size           integrateBodies,(.L_x_6 - integrateBodies)
        .other          integrateBodies,@"STO_CUDA_ENTRY STV_DEFAULT"
integrateBodies:
.text.integrateBodies:
[----:B------:R-:W-:Y:S01]  /*0000*/  LDC R1, c[0x0][0x37c] ;  /* 0x0000df00ff017b82 */ /* 0x000fe20000000800 */
[----:B------:R-:W0:Y:S07]  /*0010*/  S2R R0, SR_TID.X ;  /* 0x0000000000007919 */ /* 0x000e2e0000002100 */
[----:B------:R-:W0:Y:S08]  /*0020*/  S2UR UR4, SR_CTAID.X ;  /* 0x00000000000479c3 */ /* 0x000e300000002500 */
[----:B------:R-:W0:Y:S02]  /*0030*/  LDC R3, c[0x0][0x360] ;  /* 0x0000d800ff037b82 */ /* 0x000e240000000800 */
[----:B0-----:R-:W-:-:S05]  /*0040*/  IMAD R24, R3, UR4, R0 ;  /* 0x0000000403187c24 */ /* 0x001fca000f8e0200 */
[----:B------:R-:W-:-:S13]  /*0050*/  ISETP.GT.AND P0, PT, R24, 0x10fff, PT ;  /* 0x00010fff1800780c */ /* 0x000fda0003f04270 */
[----:B------:R-:W-:Y:S05]  /*0060*/  @P0 EXIT ;  /* 0x000000000000094d */ /* 0x000fea0003800000 */
[----:B------:R-:W0:Y:S01]  /*0070*/  LDC.64 R26, c[0x0][0x388] ;  /* 0x0000e200ff1a7b82 */ /* 0x000e220000000a00 */
[----:B------:R-:W1:Y:S01]  /*0080*/  LDCU.64 UR8, c[0x0][0x358] ;  /* 0x00006b00ff0877ac */ /* 0x000e620008000a00 */
[----:B------:R-:W-:-:S05]  /*0090*/  SHF.L.U32 R24, R24, 0x2, RZ ;  /* 0x0000000218187819 */ /* 0x000fca00000006ff */
[----:B0-----:R-:W-:-:S05]  /*00a0*/  IMAD.WIDE R26, R24, 0x4, R26 ;  /* 0x00000004181a7825 */ /* 0x001fca00078e021a */
[----:B-1----:R0:W5:Y:S04]  /*00b0*/  LDG.E R25, desc[UR8][R26.64] ;  /* 0x000000081a197981 */ /* 0x002168000c1e1900 */
[----:B------:R0:W5:Y:S04]  /*00c0*/  LDG.E R6, desc[UR8][R26.64+0x4] ;  /* 0x000004081a067981 */ /* 0x000168000c1e1900 */
[----:B------:R0:W5:Y:S01]  /*00d0*/  LDG.E R7, desc[UR8][R26.64+0x8] ;  /* 0x000008081a077981 */ /* 0x000162000c1e1900 */
[----:B------:R-:W1:Y:S01]  /*00e0*/  S2UR UR6, SR_CgaCtaId ;  /* 0x00000000000679c3 */ /* 0x000e620000008800 */
[----:B------:R-:W-:Y:S01]  /*00f0*/  UMOV UR4, 0x400 ;  /* 0x0000040000047882 */ /* 0x000fe20000000000 */
[----:B------:R-:W-:Y:S01]  /*0100*/  HFMA2 R30, -RZ, RZ, 0, 0 ;  /* 0x00000000ff1e7431 */ /* 0x000fe200000001ff */
[----:B------:R-:W-:-:S02]  /*0110*/  LOP3.LUT R2, R3, 0x7f, RZ, 0xc0, !PT ;  /* 0x0000007f03027812 */ /* 0x000fc400078ec0ff */
[----:B------:R-:W-:Y:S02]  /*0120*/  CS2R R28, SRZ ;  /* 0x00000000001c7805 */ /* 0x000fe4000001ff00 */
[----:B------:R-:W-:Y:S01]  /*0130*/  LOP3.LUT R4, R3, 0x780, RZ, 0xc0, !PT ;  /* 0x0000078003047812 */ /* 0x000fe200078ec0ff */
[----:B-1----:R-:W-:-:S03]  /*0140*/  ULEA UR6, UR6, UR4, 0x18 ;  /* 0x0000000406067291 */ /* 0x002fc6000f8ec0ff */
[----:B------:R-:W-:-:S03]  /*0150*/  UMOV UR4, URZ ;  /* 0x000000ff00047c82 */ /* 0x000fc60008000000 */
[----:B0-----:R-:W-:-:S07]  /*0160*/  LEA R5, R0, UR6, 0x4 ;  /* 0x0000000600057c11 */ /* 0x001fce000f8e20ff */
.L_x_4:
[----:B0-----:R-:W0:Y:S01]  /*0170*/  LDC.64 R12, c[0x0][0x388] ;  /* 0x0000e200ff0c7b82 */ /* 0x001e220000000a00 */
[----:B------:R-:W-:-:S05]  /*0180*/  IMAD R8, R3, UR4, R0 ;  /* 0x0000000403087c24 */ /* 0x000fca000f8e0200 */
[----:B------:R-:W-:-:S05]  /*0190*/  SHF.L.U32 R9, R8, 0x2, RZ ;  /* 0x0000000208097819 */ /* 0x000fca00000006ff */
[----:B0-----:R-:W-:-:S05]  /*01a0*/  IMAD.WIDE.U32 R12, R9, 0x4, R12 ;  /* 0x00000004090c7825 */ /* 0x001fca00078e000c */
[----:B------:R-:W2:Y:S04]  /*01b0*/  LDG.E R8, desc[UR8][R12.64] ;  /* 0x000000080c087981 */ /* 0x000ea8000c1e1900 */
[----:B------:R-:W2:Y:S04]  /*01c0*/  LDG.E R9, desc[UR8][R12.64+0x4] ;  /* 0x000004080c097981 */ /* 0x000ea8000c1e1900 */
[----:B------:R-:W2:Y:S04]  /*01d0*/  LDG.E R10, desc[UR8][R12.64+0x8] ;  /* 0x000008080c0a7981 */ /* 0x000ea8000c1e1900 */
[----:B------:R-:W2:Y:S01]  /*01e0*/  LDG.E R11, desc[UR8][R12.64+0xc] ;  /* 0x00000c080c0b7981 */ /* 0x000ea2000c1e1900 */
[----:B------:R-:W-:Y:S01]  /*01f0*/  ISETP.GE.U32.AND P0, PT, R3, 0x80, PT ;  /* 0x000000800300780c */ /* 0x000fe20003f06070 */
[----:B------:R-:W-:Y:S01]  /*0200*/  UIADD3 UR4, UPT, UPT, UR4, 0x1, URZ ;  /* 0x0000000104047890 */ /* 0x000fe2000fffe0ff */
[----:B------:R-:W-:-:S03]  /*0210*/  MOV R14, RZ ;  /* 0x000000ff000e7202 */ /* 0x000fc60000000f00 */
[----:B------:R-:W-:Y:S01]  /*0220*/  UISETP.NE.AND UP0, UPT, UR4, 0x110, UPT ;  /* 0x000001100400788c */ /* 0x000fe2000bf05270 */
[----:B--2---:R0:W-:Y:S01]  /*0230*/  STS.128 [R5], R8 ;  /* 0x0000000805007388 */ /* 0x0041e20000000c00 */
[----:B------:R-:W-:Y:S06]  /*0240*/  BAR.SYNC.DEFER_BLOCKING 0x0 ;  /* 0x0000000000007b1d */ /* 0x000fec0000010000 */
[----:B------:R-:W-:Y:S05]  /*0250*/  @!P0 BRA `(.L_x_0) ;  /* 0x0000009000188947 */ /* 0x000fea0003800000 */
[----:B------:R-:W-:-:S05]  /*0260*/  UMOV UR5, URZ ;  /* 0x000000ff00057c82 */ /* 0x000fca0008000000 */
.L_x_1:
[----:B------:R-:W-:Y:S02]  /*0270*/  ULEA UR7, UR5, UR6, 0x4 ;  /* 0x0000000605077291 */ /* 0x000fe4000f8e20ff */
[----:B------:R-:W-:-:S07]  /*0280*/  UIADD3 UR5, UPT, UPT, UR5, 0x80, URZ ;  /* 0x0000008005057890 */ /* 0x000fce000fffe0ff */
[----:B0-----:R-:W0:Y:S04]  /*0290*/  LDS.128 R8, [UR7] ;  /* 0x00000007ff087984 */ /* 0x001e280008000c00 */
[----:B------:R-:W1:Y:S04]  /*02a0*/  LDS.128 R12, [UR7+0x10] ;  /* 0x00001007ff0c7984 */ /* 0x000e680008000c00 */
[----:B------:R-:W2:Y:S01]  /*02b0*/  LDS.128 R20, [UR7+0x20] ;  /* 0x00002007ff147984 */ /* 0x000ea20008000c00 */
[----:B0----5:R-:W-:Y:S01]  /*02c0*/  FADD R9, -R6, R9 ;  /* 0x0000000906097221 */ /* 0x021fe20000000100 */
[----:B------:R-:W-:Y:S01]  /*02d0*/  FADD R8, -R25, R8 ;  /* 0x0000000819087221 */ /* 0x000fe20000000100 */
[----:B------:R-:W-:-:S02]  /*02e0*/  FADD R35, -R7, R10 ;  /* 0x0000000a07237221 */ /* 0x000fc40000000100 */
[----:B------:R-:W-:Y:S01]  /*02f0*/  FMUL R17, R9, R9 ;  /* 0x0000000909117220 */ /* 0x000fe20000400000 */
[----:B-1----:R-:W-:Y:S01]  /*0300*/  FADD R13, -R6, R13 ;  /* 0x0000000d060d7221 */ /* 0x002fe20000000100 */
[----:B------:R-:W-:Y:S01]  /*0310*/  FADD R33, -R25, R12 ;  /* 0x0000000c19217221 */ /* 0x000fe20000000100 */
[----:B------:R-:W-:Y:S01]  /*0320*/  FADD R31, -R7, R14 ;  /* 0x0000000e071f7221 */ /* 0x000fe20000000100 */
[----:B------:R-:W-:Y:S01]  /*0330*/  FFMA R10, R8, R8, R17 ;  /* 0x00000008080a7223 */ /* 0x000fe20000000011 */
[----:B--2---:R-:W-:Y:S01]  /*0340*/  FADD R21, -R6, R21 ;  /* 0x0000001506157221 */ /* 0x004fe20000000100 */
[----:B------:R-:W-:Y:S01]  /*0350*/  FADD R32, -R25, R20 ;  /* 0x0000001419207221 */ /* 0x000fe20000000100 */
[----:B------:R-:W-:Y:S01]  /*0360*/  FADD R22, -R7, R22 ;  /* 0x0000001607167221 */ /* 0x000fe20000000100 */
[----:B------:R-:W-:Y:S01]  /*0370*/  FFMA R10, R35, R35, R10 ;  /* 0x00000023230a7223 */ /* 0x000fe2000000000a */
[----:B------:R-:W-:-:S03]  /*0380*/  FMUL R17, R21, R21 ;  /* 0x0000001515117220 */ /* 0x000fc60000400000 */
[----:B------:R-:W-:Y:S01]  /*0390*/  FADD R16, R10, 0.0012499999720603227615 ;  /* 0x3aa3d70a0a107421 */ /* 0x000fe20000000000 */
[----:B------:R-:W-:Y:S01]  /*03a0*/  FMUL R10, R13, R13 ;  /* 0x0000000d0d0a7220 */ /* 0x000fe20000400000 */
[----:B------:R-:W-:-:S03]  /*03b0*/  FFMA R17, R32, R32, R17 ;  /* 0x0000002020117223 */ /* 0x000fc60000000011 */
[----:B------:R-:W-:Y:S01]  /*03c0*/  FSETP.GEU.AND P0, PT, |R16|, 1.175494350822287508e-38, PT ;  /* 0x008000001000780b */ /* 0x000fe20003f0e200 */
[----:B------:R-:W-:Y:S01]  /*03d0*/  FFMA R10, R33, R33, R10 ;  /* 0x00000021210a7223 */ /* 0x000fe2000000000a */
[----:B------:R-:W-:-:S03]  /*03e0*/  FFMA R17, R22, R22, R17 ;  /* 0x0000001616117223 */ /* 0x000fc60000000011 */
[----:B------:R-:W-:Y:S01]  /*03f0*/  FFMA R10, R31, R31, R10 ;  /* 0x0000001f1f0a7223 */ /* 0x000fe2000000000a */
[----:B------:R-:W-:-:S03]  /*0400*/  FADD R34, R17, 0.0012499999720603227615 ;  /* 0x3aa3d70a11227421 */ /* 0x000fc60000000000 */
[----:B------:R-:W-:-:S04]  /*0410*/  FADD R36, R10, 0.0012499999720603227615 ;  /* 0x3aa3d70a0a247421 */ /* 0x000fc80000000000 */
[----:B------:R-:W-:Y:S01]  /*0420*/  @!P0 FMUL R16, R16, 16777216 ;  /* 0x4b80000010108820 */ /* 0x000fe20000400000 */
[----:B------:R-:W-:-:S03]  /*0430*/  FSETP.GEU.AND P1, PT, |R36|, 1.175494350822287508e-38, PT ;  /* 0x008000002400780b */ /* 0x000fc60003f2e200 */
[----:B------:R-:W0:Y:S10]  /*0440*/  MUFU.RSQ R12, R16 ;  /* 0x00000010000c7308 */ /* 0x000e340000001400 */
[----:B------:R-:W-:-:S04]  /*0450*/  @!P1 FMUL R36, R36, 16777216 ;  /* 0x4b80000024249820 */ /* 0x000fc80000400000 */
[----:B------:R-:W1:Y:S01]  /*0460*/  MUFU.RSQ R10, R36 ;  /* 0x00000024000a7308 */ /* 0x000e620000001400 */
[----:B0-----:R-:W-:Y:S01]  /*0470*/  @!P0 FMUL R12, R12, 4096 ;  /* 0x458000000c0c8820 */ /* 0x001fe20000400000 */
[----:B------:R-:W-:-:S03]  /*0480*/  FSETP.GEU.AND P0, PT, |R34|, 1.175494350822287508e-38, PT ;  /* 0x008000002200780b */ /* 0x000fc60003f0e200 */
[----:B------:R-:W-:-:S04]  /*0490*/  FMUL R17, R12, R12 ;  /* 0x0000000c0c117220 */ /* 0x000fc80000400000 */
[----:B------:R-:W-:Y:S02]  /*04a0*/  FMUL R14, R12, R17 ;  /* 0x000000110c0e7220 */ /* 0x000fe40000400000 */
[----:B------:R-:W0:Y:S02]  /*04b0*/  LDS.128 R16, [UR7+0x30] ;  /* 0x00003007ff107984 */ /* 0x000e240008000c00 */
[----:B------:R-:W-:Y:S01]  /*04c0*/  FMUL R14, R14, R11 ;  /* 0x0000000b0e0e7220 */ /* 0x000fe20000400000 */
[----:B-1----:R-:W-:Y:S01]  /*04d0*/  @!P1 FMUL R10, R10, 4096 ;  /* 0x458000000a0a9820 */ /* 0x002fe20000400000 */
[----:B------:R-:W-:Y:S02]  /*04e0*/  @!P0 FMUL R34, R34, 16777216 ;  /* 0x4b80000022228820 */ /* 0x000fe40000400000 */
[-C--:B------:R-:W-:Y:S01]  /*04f0*/  FFMA R20, R8, R14.reuse, R29 ;  /* 0x0000000e08147223 */ /* 0x080fe2000000001d */
[----:B------:R-:W-:Y:S01]  /*0500*/  FFMA R12, R9, R14, R30 ;  /* 0x0000000e090c7223 */ /* 0x000fe2000000001e */
[----:B------:R-:W-:Y:S01]  /*0510*/  FMUL R11, R10, R10 ;  /* 0x0000000a0a0b7220 */ /* 0x000fe20000400000 */
[----:B------:R-:W1:Y:S01]  /*0520*/  MUFU.RSQ R37, R34 ;  /* 0x0000002200257308 */ /* 0x000e620000001400 */
[----:B------:R-:W-:-:S02]  /*0530*/  FFMA R30, R35, R14, R28 ;  /* 0x0000000e231e7223 */ /* 0x000fc4000000001c */
[----:B------:R-:W-:Y:S02]  /*0540*/  FMUL R36, R10, R11 ;  /* 0x0000000b0a247220 */ /* 0x000fe40000400000 */
[----:B------:R-:W2:Y:S02]  /*0550*/  LDS.128 R8, [UR7+0x40] ;  /* 0x00004007ff087984 */ /* 0x000ea40008000c00 */
[----:B------:R-:W-:-:S04]  /*0560*/  FMUL R36, R36, R15 ;  /* 0x0000000f24247220 */ /* 0x000fc80000400000 */
[-C--:B------:R-:W-:Y:S01]  /*0570*/  FFMA R29, R33, R36.reuse, R20 ;  /* 0x00000024211d7223 */ /* 0x080fe20000000014 */
[----:B------:R-:W-:Y:S01]  /*0580*/  FFMA R31, R31, R36, R30 ;  /* 0x000000241f1f7223 */ /* 0x000fe2000000001e */
[----:B-1----:R-:W-:-:S04]  /*0590*/  @!P0 FMUL R37, R37, 4096 ;  /* 0x4580000025258820 */ /* 0x002fc80000400000 */
[----:B------:R-:W-:-:S04]  /*05a0*/  FMUL R14, R37, R37 ;  /* 0x00000025250e7220 */ /* 0x000fc80000400000 */
[----:B------:R-:W-:Y:S01]  /*05b0*/  FMUL R14, R37, R14 ;  /* 0x0000000e250e7220 */ /* 0x000fe20000400000 */
[----:B0-----:R-:W-:Y:S01]  /*05c0*/  FADD R20, -R6, R17 ;  /* 0x0000001106147221 */ /* 0x001fe20000000100 */
[----:B------:R-:W-:Y:S02]  /*05d0*/  FADD R28, -R25, R16 ;  /* 0x00000010191c7221 */ /* 0x000fe40000000100 */
[----:B------:R-:W-:Y:S01]  /*05e0*/  FMUL R17, R14, R23 ;  /* 0x000000170e117220 */ /* 0x000fe20000400000 */
[----:B------:R-:W-:Y:S01]  /*05f0*/  FADD R23, -R7, R18 ;  /* 0x0000001207177221 */ /* 0x000fe20000000100 */
[----:B------:R-:W-:Y:S01]  /*0600*/  FMUL R15, R20, R20 ;  /* 0x00000014140f7220 */ /* 0x000fe20000400000 */
[----:B------:R-:W-:Y:S01]  /*0610*/  FFMA R16, R13, R36, R12 ;  /* 0x000000240d107223 */ /* 0x000fe2000000000c */
[-C--:B------:R-:W-:Y:S01]  /*0620*/  FFMA R29, R32, R17.reuse, R29 ;  /* 0x00000011201d7223 */ /* 0x080fe2000000001d */
[-C--:B------:R-:W-:Y:S01]  /*0630*/  FFMA R22, R22, R17.reuse, R31 ;  /* 0x0000001116167223 */ /* 0x080fe2000000001f */
[----:B------:R-:W-:Y:S01]  /*0640*/  FFMA R18, R28, R28, R15 ;  /* 0x0000001c1c127223 */ /* 0x000fe2000000000f */
[----:B------:R-:W-:Y:S01]  /*0650*/  FFMA R21, R21, R17, R16 ;  /* 0x0000001115157223 */ /* 0x000fe20000000010 */
[----:B------:R-:W0:Y:S02]  /*0660*/  LDS.128 R12, [UR7+0x50] ;  /* 0x00005007ff0c7984 */ /* 0x000e240008000c00 */
[----:B------:R-:W-:Y:S01]  /*0670*/  FFMA R18, R23, R23, R18 ;  /* 0x0000001717127223 */ /* 0x000fe20000000012 */
[----:B--2---:R-:W-:Y:S01]  /*0680*/  FADD R34, -R6, R9 ;  /* 0x0000000906227221 */ /* 0x004fe20000000100 */
[----:B------:R-:W-:-:S02]  /*0690*/  FADD R8, -R25, R8 ;  /* 0x0000000819087221 */ /* 0x000fc40000000100 */
[----:B------:R-:W-:Y:S01]  /*06a0*/  FADD R18, R18, 0.0012499999720603227615 ;  /* 0x3aa3d70a12127421 */ /* 0x000fe20000000000 */
[----:B------:R-:W-:Y:S01]  /*06b0*/  FADD R35, -R7, R10 ;  /* 0x0000000a07237221 */ /* 0x000fe20000000100 */
[----:B------:R-:W-:-:S03]  /*06c0*/  FMUL R9, R34, R34 ;  /* 0x0000002222097220 */ /* 0x000fc60000400000 */
[----:B------:R-:W-:Y:S01]  /*06d0*/  FSETP.GEU.AND P0, PT, |R18|, 1.175494350822287508e-38, PT ;  /* 0x008000001200780b */ /* 0x000fe20003f0e200 */
[----:B------:R-:W-:-:S04]  /*06e0*/  FFMA R10, R8, R8, R9 ;  /* 0x00000008080a7223 */ /* 0x000fc80000000009 */
[----:B------:R-:W-:-:S04]  /*06f0*/  FFMA R10, R35, R35, R10 ;  /* 0x00000023230a7223 */ /* 0x000fc8000000000a */
[----:B------:R-:W-:-:S04]  /*0700*/  FADD R10, R10, 0.0012499999720603227615 ;  /* 0x3aa3d70a0a0a7421 */ /* 0x000fc80000000000 */
[----:B------:R-:W-:Y:S01]  /*0710*/  @!P0 FMUL R18, R18, 16777216 ;  /* 0x4b80000012128820 */ /* 0x000fe20000400000 */
[----:B------:R-:W-:-:S03]  /*0720*/  FSETP.GEU.AND P1, PT, |R10|, 1.175494350822287508e-38, PT ;  /* 0x008000000a00780b */ /* 0x000fc60003f2e200 */
[----:B------:R-:W1:Y:S10]  /*0730*/  MUFU.RSQ R9, R18 ;  /* 0x0000001200097308 */ /* 0x000e740000001400 */
[----:B------:R-:W-:Y:S01]  /*0740*/  @!P1 FMUL R10, R10, 16777216 ;  /* 0x4b8000000a0a9820 */ /* 0x000fe20000400000 */
[----:B0-----:R-:W-:Y:S01]  /*0750*/  FADD R13, -R6, R13 ;  /* 0x0000000d060d7221 */ /* 0x001fe20000000100 */
[----:B------:R-:W-:Y:S01]  /*0760*/  FADD R12, -R25, R12 ;  /* 0x0000000c190c7221 */ /* 0x000fe20000000100 */
[----:B------:R-:W-:-:S02]  /*0770*/  FADD R14, -R7, R14 ;  /* 0x0000000e070e7221 */ /* 0x000fc40000000100 */
[----:B------:R-:W-:Y:S01]  /*0780*/  FMUL R33, R13, R13 ;  /* 0x0000000d0d217220 */ /* 0x000fe20000400000 */
[----:B------:R-:W0:Y:S01]  /*0790*/  MUFU.RSQ R10, R10 ;  /* 0x0000000a000a7308 */ /* 0x000e220000001400 */
[----:B-1----:R-:W-:Y:S02]  /*07a0*/  @!P0 FMUL R9, R9, 4096 ;  /* 0x4580000009098820 */ /* 0x002fe40000400000 */
[----:B------:R-:W-:Y:S02]  /*07b0*/  FFMA R33, R12, R12, R33 ;  /* 0x0000000c0c217223 */ /* 0x000fe40000000021 */
[C---:B------:R-:W-:Y:S02]  /*07c0*/  FMUL R18, R9.reuse, R9 ;  /* 0x0000000909127220 */ /* 0x040fe40000400000 */
[----:B------:R-:W-:Y:S02]  /*07d0*/  FFMA R33, R14, R14, R33 ;  /* 0x0000000e0e217223 */ /* 0x000fe40000000021 */
[----:B------:R-:W-:-:S02]  /*07e0*/  FMUL R18, R9, R18 ;  /* 0x0000001209127220 */ /* 0x000fc40000400000 */
[----:B------:R-:W-:Y:S02]  /*07f0*/  FADD R30, R33, 0.0012499999720603227615 ;  /* 0x3aa3d70a211e7421 */ /* 0x000fe40000000000 */
[----:B------:R-:W-:Y:S02]  /*0800*/  FMUL R9, R18, R19 ;  /* 0x0000001312097220 */ /* 0x000fe40000400000 */
[----:B------:R-:W1:Y:S01]  /*0810*/  LDS.128 R16, [UR7+0x60] ;  /* 0x00006007ff107984 */ /* 0x000e620008000c00 */
[----:B------:R-:W-:Y:S01]  /*0820*/  FSETP.GEU.AND P0, PT, |R30|, 1.175494350822287508e-38, PT ;  /* 0x008000001e00780b */ /* 0x000fe20003f0e200 */
[----:B0-----:R-:W-:Y:S01]  /*0830*/  @!P1 FMUL R10, R10, 4096 ;  /* 0x458000000a0a9820 */ /* 0x001fe20000400000 */
[-C--:B------:R-:W-:Y:S01]  /*0840*/  FFMA R37, R28, R9.reuse, R29 ;  /* 0x000000091c257223 */ /* 0x080fe2000000001d */
[-C--:B------:R-:W-:Y:S01]  /*0850*/  FFMA R29, R20, R9.reuse, R21 ;  /* 0x00000009141d7223 */ /* 0x080fe20000000015 */
[----:B------:R-:W-:Y:S01]  /*0860*/  FFMA R28, R23, R9, R22 ;  /* 0x00000009171c7223 */ /* 0x000fe20000000016 */
[C---:B------:R-:W-:Y:S01]  /*0870*/  FMUL R31, R10.reuse, R10 ;  /* 0x0000000a0a1f7220 */ /* 0x040fe20000400000 */
[----:B------:R-:W0:Y:S03]  /*0880*/  LDS.128 R20, [UR7+0x70] ;  /* 0x00007007ff147984 */ /* 0x000e260008000c00 */
[----:B------:R-:W-:-:S04]  /*0890*/  FMUL R10, R10, R31 ;  /* 0x0000001f0a0a7220 */ /* 0x000fc80000400000 */
[----:B------:R-:W-:Y:S01]  /*08a0*/  @!P0 FMUL R30, R30, 16777216 ;  /* 0x4b8000001e1e8820 */ /* 0x000fe20000400000 */
[----:B------:R-:W-:-:S03]  /*08b0*/  FMUL R31, R10, R11 ;  /* 0x0000000b0a1f7220 */ /* 0x000fc60000400000 */
[----:B------:R-:W2:Y:S01]  /*08c0*/  MUFU.RSQ R36, R30 ;  /* 0x0000001e00247308 */ /* 0x000ea20000001400 */
[-C--:B------:R-:W-:Y:S01]  /*08d0*/  FFMA R37, R8, R31.reuse, R37 ;  /* 0x0000001f08257223 */ /* 0x080fe20000000025 */
[-C--:B------:R-:W-:Y:S01]  /*08e0*/  FFMA R34, R34, R31.reuse, R29 ;  /* 0x0000001f22227223 */ /* 0x080fe2000000001d */
[----:B------:R-:W3:Y:S01]  /*08f0*/  LDS.128 R8, [UR7+0x80] ;  /* 0x00008007ff087984 */ /* 0x000ee20008000c00 */
[----:B------:R-:W-:Y:S01]  /*0900*/  FFMA R35, R35, R31, R28 ;  /* 0x0000001f23237223 */ /* 0x000fe2000000001c */
[----:B--2---:R-:W-:-:S04]  /*0910*/  @!P0 FMUL R36, R36, 4096 ;  /* 0x4580000024248820 */ /* 0x004fc80000400000 */
[----:B------:R-:W-:Y:S01]  /*0920*/  FMUL R31, R36, R36 ;  /* 0x00000024241f7220 */ /* 0x000fe20000400000 */
[----:B-1----:R-:W-:Y:S01]  /*0930*/  FADD R29, -R6, R17 ;  /* 0x00000011061d7221 */ /* 0x002fe20000000100 */
[----:B------:R-:W-:Y:S02]  /*0940*/  FADD R32, -R7, R18 ;  /* 0x0000001207207221 */ /* 0x000fe40000000100 */
[----:B------:R-:W-:Y:S01]  /*0950*/  FMUL R36, R36, R31 ;  /* 0x0000001f24247220 */ /* 0x000fe20000400000 */
[----:B------:R-:W-:Y:S01]  /*0960*/  FADD R31, -R25, R16 ;  /* 0x00000010191f7221 */ /* 0x000fe20000000100 */
[----:B------:R-:W-:Y:S01]  /*0970*/  FMUL R16, R29, R29 ;  /* 0x0000001d1d107220 */ /* 0x000fe20000400000 */
[----:B0-----:R-:W-:Y:S01]  /*0980*/  FADD R28, -R7, R22 ;  /* 0x00000016071c7221 */ /* 0x001fe20000000100 */
[----:B------:R-:W-:Y:S02]  /*0990*/  FADD R30, -R25, R20 ;  /* 0x00000014191e7221 */ /* 0x000fe40000000100 */
[----:B------:R-:W-:Y:S01]  /*09a0*/  FFMA R17, R31, R31, R16 ;  /* 0x0000001f1f117223 */ /* 0x000fe20000000010 */
[----:B------:R-:W-:Y:S01]  /*09b0*/  FADD R16, -R6, R21 ;  /* 0x0000001506107221 */ /* 0x000fe20000000100 */
[----:B------:R-:W-:-:S02]  /*09c0*/  FMUL R15, R36, R15 ;  /* 0x0000000f240f7220 */ /* 0x000fc40000400000 */
[----:B------:R-:W-:Y:S01]  /*09d0*/  FFMA R17, R32, R32, R17 ;  /* 0x0000002020117223 */ /* 0x000fe20000000011 */
[----:B------:R-:W-:Y:S01]  /*09e0*/  FMUL R21, R16, R16 ;  /* 0x0000001010157220 */ /* 0x000fe20000400000 */
[-C--:B------:R-:W-:Y:S01]  /*09f0*/  FFMA R20, R12, R15.reuse, R37 ;  /* 0x0000000f0c147223 */ /* 0x080fe20000000025 */
[-C--:B------:R-:W-:Y:S01]  /*0a00*/  FFMA R34, R13, R15.reuse, R34 ;  /* 0x0000000f0d227223 */ /* 0x080fe20000000022 */
[----:B------:R-:W-:Y:S01]  /*0a10*/  FADD R22, R17, 0.0012499999720603227615 ;  /* 0x3aa3d70a11167421 */ /* 0x000fe20000000000 */
[----:B------:R-:W-:Y:S01]  /*0a20*/  FFMA R21, R30, R30, R21 ;  /* 0x0000001e1e157223 */ /* 0x000fe20000000015 */
[----:B------:R-:W-:Y:S01]  /*0a30*/  FFMA R35, R14, R15, R35 ;  /* 0x0000000f0e237223 */ /* 0x000fe20000000023 */
[----:B---3--:R-:W-:Y:S01]  /*0a40*/  FADD R17, -R6, R9 ;  /* 0x0000000906117221 */ /* 0x008fe20000000100 */
[----:B------:R-:W-:Y:S01]  /*0a50*/  FADD R33, -R25, R8 ;  /* 0x0000000819217221 */ /* 0x000fe20000000100 */
[----:B------:R-:W-:Y:S01]  /*0a60*/  FSETP.GEU.AND P0, PT, |R22|, 1.175494350822287508e-38, PT ;  /* 0x008000001600780b */ /* 0x000fe20003f0e200 */
[----:B------:R-:W-:Y:S01]  /*0a70*/  FFMA R21, R28, R28, R21 ;  /* 0x0000001c1c157223 */ /* 0x000fe20000000015 */
[----:B------:R-:W-:Y:S01]  /*0a80*/  FMUL R8, R17, R17 ;  /* 0x0000001111087220 */ /* 0x000fe20000400000 */
[----:B------:R-:W-:Y:S01]  /*0a90*/  FADD R18, -R7, R10 ;  /* 0x0000000a07127221 */ /* 0x000fe20000000100 */
[----:B------:R-:W0:Y:S01]  /*0aa0*/  LDS.128 R12, [UR7+0x90] ;  /* 0x00009007ff0c7984 */ /* 0x000e220008000c00 */
[----:B------:R-:W-:Y:S01]  /*0ab0*/  FADD R21, R21, 0.0012499999720603227615 ;  /* 0x3aa3d70a15157421 */ /* 0x000fe20000000000 */
[----:B------:R-:W-:-:S04]  /*0ac0*/  FFMA R9, R33, R33, R8 ;  /* 0x0000002121097223 */ /* 0x000fc80000000008 */
[----:B------:R-:W-:Y:S01]  /*0ad0*/  FFMA R9, R18, R18, R9 ;  /* 0x0000001212097223 */ /* 0x000fe20000000009 */
[----:B------:R-:W-:Y:S02]  /*0ae0*/  FSETP.GEU.AND P1, PT, |R21|, 1.175494350822287508e-38, PT ;  /* 0x008000001500780b */ /* 0x000fe40003f2e200 */
[----:B------:R-:W-:Y:S01]  /*0af0*/  @!P0 FMUL R22, R22, 16777216 ;  /* 0x4b80000016168820 */ /* 0x000fe20000400000 */
[----:B------:R-:W-:-:S03]  /*0b00*/  FADD R9, R9, 0.0012499999720603227615 ;  /* 0x3aa3d70a09097421 */ /* 0x000fc60000000000 */
[----:B------:R-:W1:Y:S02]  /*0b10*/  MUFU.RSQ R8, R22 ;  /* 0x0000001600087308 */ /* 0x000e640000001400 */
[----:B------:R-:W-:-:S05]  /*0b20*/  FSETP.GEU.AND P2, PT, |R9|, 1.175494350822287508e-38, PT ;  /* 0x008000000900780b */ /* 0x000fca0003f4e200 */
[----:B------:R-:W-:-:S04]  /*0b30*/  @!P1 FMUL R21, R21, 16777216 ;  /* 0x4b80000015159820 */ /* 0x000fc80000400000 */
[----:B------:R-:W2:Y:S04]  /*0b40*/  MUFU.RSQ R36, R21 ;  /* 0x0000001500247308 */ /* 0x000ea80000001400 */
[----:B------:R-:W-:Y:S01]  /*0b50*/  @!P2 FMUL R9, R9, 16777216 ;  /* 0x4b8000000909a820 */ /* 0x000fe20000400000 */
[----:B-1----:R-:W-:-:S03]  /*0b60*/  @!P0 FMUL R8, R8, 4096 ;  /* 0x4580000008088820 */ /* 0x002fc60000400000 */
[----:B------:R-:W1:Y:S01]  /*0b70*/  MUFU.RSQ R10, R9 ;  /* 0x00000009000a7308 */ /* 0x000e620000001400 */
[----:B------:R-:W-:-:S04]  /*0b80*/  FMUL R37, R8, R8 ;  /* 0x0000000808257220 */ /* 0x000fc80000400000 */
[----:B------:R-:W-:Y:S01]  /*0b90*/  FMUL R8, R8, R37 ;  /* 0x0000002508087220 */ /* 0x000fe20000400000 */
[----:B0-----:R-:W-:Y:S01]  /*0ba0*/  FADD R13, -R6, R13 ;  /* 0x0000000d060d7221 */ /* 0x001fe20000000100 */
[----:B--2---:R-:W-:Y:S02]  /*0bb0*/  @!P1 FMUL R36, R36, 4096 ;  /* 0x4580000024249820 */ /* 0x004fe40000400000 */
[----:B------:R-:W-:Y:S01]  /*0bc0*/  FMUL R19, R8, R19 ;  /* 0x0000001308137220 */ /* 0x000fe20000400000 */
[----:B------:R-:W-:-:S03]  /*0bd0*/  FADD R14, -R7, R14 ;  /* 0x0000000e070e7221 */ /* 0x000fc60000000100 */
[-C--:B------:R-:W-:Y:S01]  /*0be0*/  FFMA R37, R31, R19.reuse, R20 ;  /* 0x000000131f257223 */ /* 0x080fe20000000014 */
[----:B------:R-:W-:Y:S01]  /*0bf0*/  FMUL R31, R36, R36 ;  /* 0x00000024241f7220 */ /* 0x000fe20000400000 */
[-C--:B------:R-:W-:Y:S01]  /*0c00*/  FFMA R29, R29, R19.reuse, R34 ;  /* 0x000000131d1d7223 */ /* 0x080fe20000000022 */
[----:B-1----:R-:W-:Y:S01]  /*0c10*/  @!P2 FMUL R10, R10, 4096 ;  /* 0x458000000a0aa820 */ /* 0x002fe20000400000 */
[----:B------:R-:W-:Y:S01]  /*0c20*/  FFMA R19, R32, R19, R35 ;  /* 0x0000001320137223 */ /* 0x000fe20000000023 */
[----:B------:R-:W-:Y:S01]  /*0c30*/  FMUL R36, R36, R31 ;  /* 0x0000001f24247220 */ /* 0x000fe20000400000 */
[----:B------:R-:W-:Y:S01]  /*0c40*/  FADD R32, -R25, R12 ;  /* 0x0000000c19207221 */ /* 0x000fe20000000100 */
[----:B------:R-:W-:Y:S01]  /*0c50*/  FMUL R9, R10, R10 ;  /* 0x0000000a0a097220 */ /* 0x000fe20000400000 */
[----:B------:R-:W-:Y:S01]  /*0c60*/  FMUL R35, R13, R13 ;  /* 0x0000000d0d237220 */ /* 0x000fe20000400000 */
[----:B------:R-:W-:Y:S02]  /*0c70*/  FMUL R31, R36, R23 ;  /* 0x00000017241f7220 */ /* 0x000fe40000400000 */
[----:B------:R-:W0:Y:S01]  /*0c80*/  LDS.128 R20, [UR7+0xa0] ;  /* 0x0000a007ff147984 */ /* 0x000e220008000c00 */
[----:B------:R-:W-:Y:S01]  /*0c90*/  FMUL R10, R10, R9 ;  /* 0x000000090a0a7220 */ /* 0x000fe20000400000 */
[-C--:B------:R-:W-:Y:S01]  /*0ca0*/  FFMA R36, R30, R31.reuse, R37 ;  /* 0x0000001f1e247223 */ /* 0x080fe20000000025 */
[----:B------:R-:W-:Y:S01]  /*0cb0*/  FFMA R35, R32, R32, R35 ;  /* 0x0000002020237223 */ /* 0x000fe20000000023 */
[----:B------:R-:W-:Y:S01]  /*0cc0*/  FFMA R12, R16, R31, R29 ;  /* 0x0000001f100c7223 */ /* 0x000fe2000000001d */
[----:B------:R-:W-:Y:S01]  /*0cd0*/  FMUL R30, R10, R11 ;  /* 0x0000000b0a1e7220 */ /* 0x000fe20000400000 */
[----:B------:R-:W-:Y:S01]  /*0ce0*/  FFMA R19, R28, R31, R19 ;  /* 0x0000001f1c137223 */ /* 0x000fe20000000013 */
[----:B------:R-:W1:Y:S01]  /*0cf0*/  LDS.128 R8, [UR7+0xb0] ;  /* 0x0000b007ff087984 */ /* 0x000e620008000c00 */
[----:B------:R-:W-:Y:S01]  /*0d00*/  FFMA R35, R14, R14, R35 ;  /* 0x0000000e0e237223 */ /* 0x000fe20000000023 */
[-C--:B------:R-:W-:Y:S01]  /*0d10*/  FFMA R12, R17, R30.reuse, R12 ;  /* 0x0000001e110c7223 */ /* 0x080fe2000000000c */
[----:B------:R-:W-:-:S02]  /*0d20*/  FFMA R33, R33, R30, R36 ;  /* 0x0000001e21217223 */ /* 0x000fc40000000024 */
[----:B------:R-:W-:-:S05]  /*0d30*/  FADD R34, R35, 0.0012499999720603227615 ;  /* 0x3aa3d70a23227421 */ /* 0x000fca0000000000 */
[----:B------:R-:W-:-:S13]  /*0d40*/  FSETP.GEU.AND P0, PT, |R34|, 1.175494350822287508e-38, PT ;  /* 0x008000002200780b */ /* 0x000fda0003f0e200 */
[----:B------:R-:W-:-:S06]  /*0d50*/  @!P0 FMUL R34, R34, 16777216 ;  /* 0x4b80000022228820 */ /* 0x000fcc0000400000 */
[----:B------:R-:W2:Y:S01]  /*0d60*/  MUFU.RSQ R34, R34 ;  /* 0x0000002200227308 */ /* 0x000ea20000001400 */
[----:B0-----:R-:W-:Y:S01]  /*0d70*/  FADD R29, -R6, R21 ;  /* 0x00000015061d7221 */ /* 0x001fe20000000100 */
[----:B------:R-:W-:Y:S01]  /*0d80*/  FADD R20, -R25, R20 ;  /* 0x0000001419147221 */ /* 0x000fe20000000100 */
[----:B------:R-:W-:Y:S01]  /*0d90*/  FADD R31, -R7, R22 ;  /* 0x00000016071f7221 */ /* 0x000fe20000000100 */
[----:B------:R-:W-:Y:S01]  /*0da0*/  FFMA R21, R18, R30, R19 ;  /* 0x0000001e12157223 */ /* 0x000fe20000000013 */
[----:B------:R-:W-:Y:S01]  /*0db0*/  FMUL R35, R29, R29 ;  /* 0x0000001d1d237220 */ /* 0x000fe20000400000 */
[----:B------:R-:W0:Y:S01]  /*0dc0*/  LDS.128 R16, [UR7+0xc0] ;  /* 0x0000c007ff107984 */ /* 0x000e220008000c00 */
[----:B-1----:R-:W-:Y:S02]  /*0dd0*/  FADD R28, -R6, R9 ;  /* 0x00000009061c7221 */ /* 0x002fe40000000100 */
[----:B------:R-:W-:Y:S01]  /*0de0*/  FFMA R22, R20, R20, R35 ;  /* 0x0000001414167223 */ /* 0x000fe20000000023 */
[----:B------:R-:W-:Y:S01]  /*0df0*/  FADD R8, -R25, R8 ;  /* 0x0000000819087221 */ /* 0x000fe20000000100 */
[----:B------:R-:W-:Y:S01]  /*0e00*/  FADD R30, -R7, R10 ;  /* 0x0000000a071e7221 */ /* 0x000fe20000000100 */
[----:B------:R-:W-:Y:S01]  /*0e10*/  FMUL R9, R28, R28 ;  /* 0x0000001c1c097220 */ /* 0x000fe20000400000 */
[----:B------:R-:W-:Y:S01]  /*0e20*/  FFMA R22, R31, R31, R22 ;  /* 0x0000001f1f167223 */ /* 0x000fe20000000016 */
[----:B--2---:R-:W-:-:S02]  /*0e30*/  @!P0 FMUL R34, R34, 4096 ;  /* 0x4580000022228820 */ /* 0x004fc40000400000 */
[----:B------:R-:W-:Y:S01]  /*0e40*/  FFMA R35, R8, R8, R9 ;  /* 0x0000000808237223 */ /* 0x000fe20000000009 */
[----:B------:R-:W-:-:S03]  /*0e50*/  FADD R9, R22, 0.0012499999720603227615 ;  /* 0x3aa3d70a16097421 */ /* 0x000fc60000000000 */
[----:B------:R-:W-:Y:S02]  /*0e60*/  FFMA R35, R30, R30, R35 ;  /* 0x0000001e1e237223 */ /* 0x000fe40000000023 */
[----:B------:R-:W-:Y:S02]  /*0e70*/  FSETP.GEU.AND P1, PT, |R9|, 1.175494350822287508e-38, PT ;  /* 0x008000000900780b */ /* 0x000fe40003f2e200 */
[----:B------:R-:W-:Y:S01]  /*0e80*/  FADD R22, R35, 0.0012499999720603227615 ;  /* 0x3aa3d70a23167421 */ /* 0x000fe20000000000 */
[----:B------:R-:W-:-:S04]  /*0e90*/  FMUL R35, R34, R34 ;  /* 0x0000002222237220 */ /* 0x000fc80000400000 */
[----:B------:R-:W-:Y:S01]  /*0ea0*/  FSETP.GEU.AND P0, PT, |R22|, 1.175494350822287508e-38, PT ;  /* 0x008000001600780b */ /* 0x000fe20003f0e200 */
[----:B------:R-:W-:-:S04]  /*0eb0*/  FMUL R34, R34, R35 ;  /* 0x0000002322227220 */ /* 0x000fc80000400000 */
[----:B------:R-:W-:Y:S01]  /*0ec0*/  FMUL R15, R34, R15 ;  /* 0x0000000f220f7220 */ /* 0x000fe20000400000 */
[----:B------:R-:W-:-:S03]  /*0ed0*/  @!P1 FMUL R9, R9, 16777216 ;  /* 0x4b80000009099820 */ /* 0x000fc60000400000 */
[-C--:B------:R-:W-:Y:S01]  /*0ee0*/  FFMA R33, R32, R15.reuse, R33 ;  /* 0x0000000f20217223 */ /* 0x080fe20000000021 */
[-C--:B------:R-:W-:Y:S01]  /*0ef0*/  FFMA R10, R13, R15.reuse, R12 ;  /* 0x0000000f0d0a7223 */ /* 0x080fe2000000000c */
[----:B------:R-:W-:Y:S01]  /*0f00*/  FFMA R36, R14, R15, R21 ;  /* 0x0000000f0e247223 */ /* 0x000fe20000000015 */
[----:B------:R-:W1:Y:S01]  /*0f10*/  MUFU.RSQ R9, R9 ;  /* 0x0000000900097308 */ /* 0x000e620000001400 */
[----:B------:R-:W-:Y:S01]  /*0f20*/  @!P0 FMUL R22, R22, 16777216 ;  /* 0x4b80000016168820 */ /* 0x000fe20000400000 */
[----:B0-----:R-:W-:Y:S01]  /*0f30*/  FADD R17, -R6, R17 ;  /* 0x0000001106117221 */ /* 0x001fe20000000100 */
[----:B------:R-:W-:Y:S01]  /*0f40*/  FADD R16, -R25, R16 ;  /* 0x0000001019107221 */ /* 0x000fe20000000100 */
[----:B------:R-:W-:-:S04]  /*0f50*/  FADD R18, -R7, R18 ;  /* 0x0000001207127221 */ /* 0x000fc80000000100 */
[----:B------:R-:W0:Y:S01]  /*0f60*/  MUFU.RSQ R32, R22 ;  /* 0x0000001600207308 */ /* 0x000e220000001400 */
[----:B------:R-:W-:-:S04]  /*0f70*/  FMUL R35, R17, R17 ;  /* 0x0000001111237220 */ /* 0x000fc80000400000 */
[----:B------:R-:W-:Y:S01]  /*0f80*/  FFMA R35, R16, R16, R35 ;  /* 0x0000001010237223 */ /* 0x000fe20000000023 */
[----:B-1----:R-:W-:-:S03]  /*0f90*/  @!P1 FMUL R9, R9, 4096 ;  /* 0x4580000009099820 */ /* 0x002fc60000400000 */
[----:B------:R-:W-:Y:S01]  /*0fa0*/  FFMA R35, R18, R18, R35 ;  /* 0x0000001212237223 */ /* 0x000fe20000000023 */
[----:B------:R-:W-:-:S03]  /*0fb0*/  FMUL R12, R9, R9 ;  /* 0x00000009090c7220 */ /* 0x000fc60000400000 */
[----:B------:R-:W-:Y:S01]  /*0fc0*/  FADD R34, R35, 0.0012499999720603227615 ;  /* 0x3aa3d70a23227421 */ /* 0x000fe20000000000 */
[----:B0-----:R-:W-:Y:S01]  /*0fd0*/  @!P0 FMUL R32, R32, 4096 ;  /* 0x4580000020208820 */ /* 0x001fe20000400000 */
[----:B------:R-:W-:-:S03]  /*0fe0*/  FMUL R12, R9, R12 ;  /* 0x0000000c090c7220 */ /* 0x000fc60000400000 */
[----:B------:R-:W-:Y:S01]  /*0ff0*/  FSETP.GEU.AND P0, PT, |R34|, 1.175494350822287508e-38, PT ;  /* 0x008000002200780b */ /* 0x000fe20003f0e200 */
[----:B------:R-:W-:Y:S01]  /*1000*/  FMUL R13, R32, R32 ;  /* 0x00000020200d7220 */ /* 0x000fe20000400000 */
[----:B------:R-:W-:-:S03]  /*1010*/  FMUL R9, R12, R23 ;  /* 0x000000170c097220 */ /* 0x000fc60000400000 */
[----:B------:R-:W-:Y:S01]  /*1020*/  FMUL R32, R32, R13 ;  /* 0x0000000d20207220 */ /* 0x000fe20000400000 */
[-C--:B------:R-:W-:Y:S01]  /*1030*/  FFMA R37, R20, R9.reuse, R33 ;  /* 0x0000000914257223 */ /* 0x080fe20000000021 */
[----:B------:R-:W0:Y:S01]  /*1040*/  LDS.128 R12, [UR7+0xd0] ;  /* 0x0000d007ff0c7984 */ /* 0x000e220008000c00 */
[----:B------:R-:W-:Y:S01]  /*1050*/  FFMA R35, R29, R9, R10 ;  /* 0x000000091d237223 */ /* 0x000fe2000000000a */
[----:B------:R-:W-:Y:S01]  /*1060*/  FMUL R33, R32, R11 ;  /* 0x0000000b20217220 */ /* 0x000fe20000400000 */
[----:B------:R-:W-:Y:S01]  /*1070*/  FFMA R31, R31, R9, R36 ;  /* 0x000000091f1f7223 */ /* 0x000fe20000000024 */
[----:B------:R-:W1:Y:S02]  /*1080*/  LDS.128 R20, [UR7+0xe0] ;  /* 0x0000e007ff147984 */ /* 0x000e640008000c00 */
[----:B------:R-:W-:Y:S01]  /*1090*/  @!P0 FMUL R34, R34, 16777216 ;  /* 0x4b80000022228820 */ /* 0x000fe20000400000 */
[-C--:B------:R-:W-:Y:S01]  /*10a0*/  FFMA R29, R8, R33.reuse, R37 ;  /* 0x00000021081d7223 */ /* 0x080fe20000000025 */
[-C--:B------:R-:W-:Y:S01]  /*10b0*/  FFMA R28, R28, R33.reuse, R35 ;  /* 0x000000211c1c7223 */ /* 0x080fe20000000023 */
[----:B------:R-:W2:Y:S01]  /*10c0*/  LDS.128 R8, [UR7+0xf0] ;  /* 0x0000f007ff087984 */ /* 0x000ea20008000c00 */
[----:B------:R-:W3:Y:S01]  /*10d0*/  MUFU.RSQ R32, R34 ;  /* 0x0000002200207308 */ /* 0x000ee20000001400 */
[----:B------:R-:W-:Y:S01]  /*10e0*/  FFMA R31, R30, R33, R31 ;  /* 0x000000211e1f7223 */ /* 0x000fe2000000001f */
[----:B---3--:R-:W-:-:S04]  /*10f0*/  @!P0 FMUL R32, R32, 4096 ;  /* 0x4580000020208820 */ /* 0x008fc80000400000 */
[----:B------:R-:W-:-:S04]  /*1100*/  FMUL R33, R32, R32 ;  /* 0x0000002020217220 */ /* 0x000fc80000400000 */
[----:B------:R-:W-:-:S04]  /*1110*/  FMUL R32, R32, R33 ;  /* 0x0000002120207220 */ /* 0x000fc80000400000 */
[----:B------:R-:W-:Y:S01]  /*1120*/  FMUL R19, R32, R19 ;  /* 0x0000001320137220 */ /* 0x000fe20000400000 */
[C---:B0-----:R-:W-:Y:S01]  /*1130*/  FADD R13, -R6.reuse, R13 ;  /* 0x0000000d060d7221 */ /* 0x041fe20000000100 */
[----:B------:R-:W-:Y:S01]  /*1140*/  FADD R12, -R25, R12 ;  /* 0x0000000c190c7221 */ /* 0x000fe20000000100 */
[----:B------:R-:W-:Y:S01]  /*1150*/  FADD R14, -R7, R14 ;  /* 0x0000000e070e7221 */ /* 0x000fe20000000100 */
[----:B------:R-:W-:Y:S01]  /*1160*/  FFMA R28, R17, R19, R28 ;  /* 0x00000013111c7223 */ /* 0x000fe2000000001c */
[----:B------:R-:W-:Y:S01]  /*1170*/  FMUL R33, R13, R13 ;  /* 0x0000000d0d217220 */ /* 0x000fe20000400000 */
[----:B-1----:R-:W-:Y:S01]  /*1180*/  FADD R21, -R6, R21 ;  /* 0x0000001506157221 */ /* 0x002fe20000000100 */
[----:B------:R-:W-:Y:S01]  /*1190*/  FADD R20, -R25, R20 ;  /* 0x0000001419147221 */ /* 0x000fe20000000100 */
[----:B------:R-:W-:Y:S01]  /*11a0*/  FADD R22, -R7, R22 ;  /* 0x0000001607167221 */ /* 0x000fe20000000100 */
[----:B------:R-:W-:Y:S01]  /*11b0*/  FFMA R33, R12, R12, R33 ;  /* 0x0000000c0c217223 */ /* 0x000fe20000000021 */
[----:B------:R-:W-:Y:S01]  /*11c0*/  FMUL R35, R21, R21 ;  /* 0x0000001515237220 */ /* 0x000fe20000400000 */
[----:B--2---:R-:W-:Y:S01]  /*11d0*/  FADD R32, -R6, R9 ;  /* 0x0000000906207221 */ /* 0x004fe20000000100 */
[----:B------:R-:W-:Y:S01]  /*11e0*/  FFMA R31, R18, R19, R31 ;  /* 0x00000013121f7223 */ /* 0x000fe2000000001f */
[----:B------:R-:W-:Y:S01]  /*11f0*/  FFMA R33, R14, R14, R33 ;  /* 0x0000000e0e217223 */ /* 0x000fe20000000021 */
[----:B------:R-:W-:-:S03]  /*1200*/  FFMA R35, R20, R20, R35 ;  /* 0x0000001414237223 */ /* 0x000fc60000000023 */
[----:B------:R-:W-:Y:S01]  /*1210*/  FADD R34, R33, 0.0012499999720603227615 ;  /* 0x3aa3d70a21227421 */ /* 0x000fe20000000000 */
[----:B------:R-:W-:Y:S01]  /*1220*/  FFMA R30, R22, R22, R35 ;  /* 0x00000016161e7223 */ /* 0x000fe20000000023 */
[----:B------:R-:W-:Y:S01]  /*1230*/  FADD R35, -R25, R8 ;  /* 0x0000000819237221 */ /* 0x000fe20000000100 */
[----:B------:R-:W-:Y:S01]  /*1240*/  FMUL R8, R32, R32 ;  /* 0x0000002020087220 */ /* 0x000fe20000400000 */
[----:B------:R-:W-:Y:S01]  /*1250*/  FFMA R33, R16, R19, R29 ;  /* 0x0000001310217223 */ /* 0x000fe2000000001d */
[----:B------:R-:W-:Y:S01]  /*1260*/  FSETP.GEU.AND P0, PT, |R34|, 1.175494350822287508e-38, PT ;  /* 0x008000002200780b */ /* 0x000fe20003f0e200 */
[----:B------:R-:W-:Y:S01]  /*1270*/  FADD R29, -R7, R10 ;  /* 0x0000000a071d7221 */ /* 0x000fe20000000100 */
[----:B------:R-:W-:Y:S01]  /*1280*/  FFMA R8, R35, R35, R8 ;  /* 0x0000002323087223 */ /* 0x000fe20000000008 */
[----:B------:R-:W-:Y:S01]  /*1290*/  FADD R30, R30, 0.0012499999720603227615 ;  /* 0x3aa3d70a1e1e7421 */ /* 0x000fe20000000000 */
[----:B------:R-:W0:Y:S02]  /*12a0*/  LDS.128 R16, [UR7+0x100] ;  /* 0x00010007ff107984 */ /* 0x000e240008000c00 */
[----:B------:R-:W-:-:S02]  /*12b0*/  FFMA R8, R29, R29, R8 ;  /* 0x0000001d1d087223 */ /* 0x000fc40000000008 */
[----:B------:R-:W-:Y:S02]  /*12c0*/  FSETP.GEU.AND P1, PT, |R30|, 1.175494350822287508e-38, PT ;  /* 0x008000001e00780b */ /* 0x000fe40003f2e200 */
[----:B------:R-:W-:-:S03]  /*12d0*/  FADD R8, R8, 0.0012499999720603227615 ;  /* 0x3aa3d70a08087421 */ /* 0x000fc60000000000 */
[----:B------:R-:W-:Y:S02]  /*12e0*/  @!P0 FMUL R34, R34, 16777216 ;  /* 0x4b80000022228820 */ /* 0x000fe40000400000 */
[----:B------:R-:W-:Y:S02]  /*12f0*/  FSETP.GEU.AND P2, PT, |R8|, 1.175494350822287508e-38, PT ;  /* 0x008000000800780b */ /* 0x000fe40003f4e200 */
[----:B------:R-:W1:Y:S04]  /*1300*/  MUFU.RSQ R9, R34 ;  /* 0x0000002200097308 */ /* 0x000e680000001400 */
[----:B------:R-:W-:-:S04]  /*1310*/  @!P1 FMUL R30, R30, 16777216 ;  /* 0x4b8000001e1e9820 */ /* 0x000fc80000400000 */
[----:B------:R-:W2:Y:S03]  /*1320*/  MUFU.RSQ R10, R30 ;  /* 0x0000001e000a7308 */ /* 0x000ea60000001400 */
[----:B------:R-:W-:Y:S01]  /*1330*/  @!P2 FMUL R8, R8, 16777216 ;  /* 0x4b8000000808a820 */ /* 0x000fe20000400000 */
[----:B-1----:R-:W-:-:S05]  /*1340*/  @!P0 FMUL R9, R9, 4096 ;  /* 0x4580000009098820 */ /* 0x002fca0000400000 */
[----:B------:R-:W1:Y:S01]  /*1350*/  MUFU.RSQ R8, R8 ;  /* 0x0000000800087308 */ /* 0x000e620000001400 */
[----:B------:R-:W-:-:S04]  /*1360*/  FMUL R36, R9, R9 ;  /* 0x0000000909247220 */ /* 0x000fc80000400000 */
[----:B------:R-:W-:Y:S01]  /*1370*/  FMUL R36, R9, R36 ;  /* 0x0000002409247220 */ /* 0x000fe20000400000 */
[----:B--2---:R-:W-:Y:S01]  /*1380*/  @!P1 FMUL R10, R10, 4096 ;  /* 0x458000000a0a9820 */ /* 0x004fe20000400000 */
[----:B0-----:R-:W-:Y:S01]  /*1390*/  FADD R17, -R6, R17 ;  /* 0x0000001106117221 */ /* 0x001fe20000000100 */
[----:B------:R-:W-:Y:S01]  /*13a0*/  FADD R16, -R25, R16 ;  /* 0x0000001019107221 */ /* 0x000fe20000000100 */
[----:B------:R-:W-:Y:S01]  /*13b0*/  FMUL R15, R36, R15 ;  /* 0x0000000f240f7220 */ /* 0x000fe20000400000 */
[----:B------:R-:W-:Y:S01]  /*13c0*/  FMUL R9, R10, R10 ;  /* 0x0000000a0a097220 */ /* 0x000fe20000400000 */
[----:B------:R-:W-:Y:S02]  /*13d0*/  FADD R18, -R7, R18 ;  /* 0x0000001207127221 */ /* 0x000fe40000000100 */
[-C--:B------:R-:W-:Y:S01]  /*13e0*/  FFMA R33, R12, R15.reuse, R33 ;  /* 0x0000000f0c217223 */ /* 0x080fe20000000021 */
[-C--:B------:R-:W-:Y:S01]  /*13f0*/  FFMA R28, R13, R15.reuse, R28 ;  /* 0x0000000f0d1c7223 */ /* 0x080fe2000000001c */
[----:B------:R-:W-:Y:S01]  /*1400*/  FFMA R31, R14, R15, R31 ;  /* 0x0000000f0e1f7223 */ /* 0x000fe2000000001f */
[----:B-1----:R-:W-:Y:S01]  /*1410*/  @!P2 FMUL R8, R8, 4096 ;  /* 0x458000000808a820 */ /* 0x002fe20000400000 */
[----:B------:R-:W0:Y:S01]  /*1420*/  LDS.128 R12, [UR7+0x110] ;  /* 0x00011007ff0c7984 */ /* 0x000e220008000c00 */
[----:B------:R-:W-:-:S02]  /*1430*/  FMUL R10, R10, R9 ;  /* 0x000000090a0a7220 */ /* 0x000fc40000400000 */
[----:B------:R-:W-:Y:S02]  /*1440*/  FMUL R9, R8, R8 ;  /* 0x0000000808097220 */ /* 0x000fe40000400000 */
[----:B------:R-:W-:Y:S02]  /*1450*/  FMUL R23, R10, R23 ;  /* 0x000000170a177220 */ /* 0x000fe40000400000 */
[----:B------:R-:W-:Y:S01]  /*1460*/  FMUL R8, R8, R9 ;  /* 0x0000000908087220 */ /* 0x000fe20000400000 */
[----:B------:R-:W-:Y:S01]  /*1470*/  FMUL R9, R17, R17 ;  /* 0x0000001111097220 */ /* 0x000fe20000400000 */
[-C--:B------:R-:W-:Y:S01]  /*1480*/  FFMA R20, R20, R23.reuse, R33 ;  /* 0x0000001714147223 */ /* 0x080fe20000000021 */
[----:B------:R-:W-:Y:S01]  /*1490*/  FFMA R21, R21, R23, R28 ;  /* 0x0000001715157223 */ /* 0x000fe2000000001c */
[----:B------:R-:W-:Y:S01]  /*14a0*/  FMUL R33, R8, R11 ;  /* 0x0000000b08217220 */ /* 0x000fe20000400000 */
[----:B------:R-:W-:Y:S01]  /*14b0*/  FFMA R37, R16, R16, R9 ;  /* 0x0000001010257223 */ /* 0x000fe20000000009 */
[----:B------:R-:W-:Y:S01]  /*14c0*/  FFMA R22, R22, R23, R31 ;  /* 0x0000001716167223 */ /* 0x000fe2000000001f */
[----:B------:R-:W1:Y:S01]  /*14d0*/  LDS.128 R8, [UR7+0x120] ;  /* 0x00012007ff087984 */ /* 0x000e620008000c00 */
[-C--:B------:R-:W-:Y:S01]  /*14e0*/  FFMA R35, R35, R33.reuse, R20 ;  /* 0x0000002123237223 */ /* 0x080fe20000000014 */
[----:B------:R-:W-:Y:S01]  /*14f0*/  FFMA R37, R18, R18, R37 ;  /* 0x0000001212257223 */ /* 0x000fe20000000025 */
[-C--:B------:R-:W-:Y:S01]  /*1500*/  FFMA R32, R32, R33.reuse, R21 ;  /* 0x0000002120207223 */ /* 0x080fe20000000015 */
[----:B------:R-:W-:-:S02]  /*1510*/  FFMA R29, R29, R33, R22 ;  /* 0x000000211d1d7223 */ /* 0x000fc40000000016 */
[----:B------:R-:W-:Y:S01]  /*1520*/  FADD R30, R37, 0.0012499999720603227615 ;  /* 0x3aa3d70a251e7421 */ /* 0x000fe20000000000 */
[----:B------:R-:W2:Y:S04]  /*1530*/  LDS.128 R20, [UR7+0x130] ;  /* 0x00013007ff147984 */ /* 0x000ea80008000c00 */
[----:B------:R-:W-:-:S13]  /*1540*/  FSETP.GEU.AND P0, PT, |R30|, 1.175494350822287508e-38, PT ;  /* 0x008000001e00780b */ /* 0x000fda0003f0e200 */
[----:B------:R-:W-:Y:S01]  /*1550*/  @!P0 FMUL R30, R30, 16777216 ;  /* 0x4b8000001e1e8820 */ /* 0x000fe20000400000 */
[----:B0-----:R-:W-:Y:S01]  /*1560*/  FADD R13, -R6, R13 ;  /* 0x0000000d060d7221 */ /* 0x001fe20000000100 */
[----:B------:R-:W-:Y:S01]  /*1570*/  FADD R12, -R25, R12 ;  /* 0x0000000c190c7221 */ /* 0x000fe20000000100 */
[----:B------:R-:W-:Y:S01]  /*1580*/  FADD R31, -R7, R14 ;  /* 0x0000000e071f7221 */ /* 0x000fe20000000100 */
[----:B------:R-:W0:Y:S01]  /*1590*/  MUFU.RSQ R34, R30 ;  /* 0x0000001e00227308 */ /* 0x000e220000001400 */
[----:B------:R-:W-:-:S04]  /*15a0*/  FMUL R33, R13, R13 ;  /* 0x0000000d0d217220 */ /* 0x000fc80000400000 */
[----:B------:R-:W-:-:S04]  /*15b0*/  FFMA R14, R12, R12, R33 ;  /* 0x0000000c0c0e7223 */ /* 0x000fc80000000021 */
[----:B------:R-:W-:Y:S01]  /*15c0*/  FFMA R14, R31, R31, R14 ;  /* 0x0000001f1f0e7223 */ /* 0x000fe2000000000e */
[----:B-1----:R-:W-:Y:S01]  /*15d0*/  FADD R9, -R6, R9 ;  /* 0x0000000906097221 */ /* 0x002fe20000000100 */
[----:B------:R-:W-:Y:S02]  /*15e0*/  FADD R33, -R25, R8 ;  /* 0x0000000819217221 */ /* 0x000fe40000000100 */
[----:B------:R-:W-:Y:S01]  /*15f0*/  FADD R14, R14, 0.0012499999720603227615 ;  /* 0x3aa3d70a0e0e7421 */ /* 0x000fe20000000000 */
[----:B------:R-:W-:Y:S01]  /*1600*/  FADD R28, -R7, R10 ;  /* 0x0000000a071c7221 */ /* 0x000fe20000000100 */
[----:B------:R-:W-:Y:S01]  /*1610*/  FMUL R8, R9, R9 ;  /* 0x0000000909087220 */ /* 0x000fe20000400000 */
[----:B0-----:R-:W-:Y:S02]  /*1620*/  @!P0 FMUL R34, R34, 4096 ;  /* 0x4580000022228820 */ /* 0x001fe40000400000 */
[----:B------:R-:W-:Y:S01]  /*1630*/  FSETP.GEU.AND P1, PT, |R14|, 1.175494350822287508e-38, PT ;  /* 0x008000000e00780b */ /* 0x000fe20003f2e200 */
        /* <DEDUP_REMOVED lines=8> */
[----:B------:R-:W-:Y:S02]  /*16c0*/  FMUL R37, R21, R21 ;  /* 0x0000001515257220 */ /* 0x000fe40000400000 */
[----:B------:R-:W-:Y:S01]  /*16d0*/  @!P1 FMUL R14, R14, 16777216 ;  /* 0x4b8000000e0e9820 */ /* 0x000fe20000400000 */
[----:B------:R-:W-:Y:S01]  /*16e0*/  FSETP.GEU.AND P0, PT, |R8|, 1.175494350822287508e-38, PT ;  /* 0x008000000800780b */ /* 0x000fe20003f0e200 */
[----:B------:R-:W-:Y:S01]  /*16f0*/  FFMA R37, R30, R30, R37 ;  /* 0x0000001e1e257223 */ /* 0x000fe20000000025 */
[----:B------:R-:W-:Y:S01]  /*1700*/  FMUL R19, R34, R19 ;  /* 0x0000001322137220 */ /* 0x000fe20000400000 */
[----:B------:R-:W0:Y:S02]  /*1710*/  MUFU.RSQ R10, R14 ;  /* 0x0000000e000a7308 */ /* 0x000e240000001400 */
[----:B------:R-:W-:Y:S01]  /*1720*/  FFMA R37, R22, R22, R37 ;  /* 0x0000001616257223 */ /* 0x000fe20000000025 */
[-C--:B------:R-:W-:Y:S01]  /*1730*/  FFMA R32, R17, R19.reuse, R32 ;  /* 0x0000001311207223 */ /* 0x080fe20000000020 */
[-C--:B------:R-:W-:Y:S01]  /*1740*/  FFMA R35, R16, R19.reuse, R35 ;  /* 0x0000001310237223 */ /* 0x080fe20000000023 */
[----:B------:R-:W-:Y:S01]  /*1750*/  FFMA R20, R18, R19, R29 ;  /* 0x0000001312147223 */ /* 0x000fe2000000001d */
[----:B------:R-:W-:-:S04]  /*1760*/  FADD R34, R37, 0.0012499999720603227615 ;  /* 0x3aa3d70a25227421 */ /* 0x000fc80000000000 */
        /* <DEDUP_REMOVED lines=11> */
[-C--:B------:R-:W-:Y:S01]  /*1820*/  FFMA R10, R12, R29.reuse, R35 ;  /* 0x0000001d0c0a7223 */ /* 0x080fe20000000023 */
        /* <DEDUP_REMOVED lines=12> */
[----:B------:R-:W-:Y:S01]  /*18f0*/  FADD R29, -R25, R16 ;  /* 0x00000010191d7221 */ /* 0x000fe20000000100 */
[----:B------:R-:W-:Y:S01]  /*1900*/  FFMA R16, R9, R32, R8 ;  /* 0x0000002009107223 */ /* 0x000fe20000000008 */
[----:B------:R-:W-:Y:S01]  /*1910*/  FMUL R17, R10, R23 ;  /* 0x000000170a117220 */ /* 0x000fe20000400000 */
[----:B------:R-:W-:Y:S01]  /*1920*/  FMUL R36, R20, R20 ;  /* 0x0000001414247220 */ /* 0x000fe20000400000 */
[----:B------:R-:W-:Y:S01]  /*1930*/  FADD R23, -R7, R18 ;  /* 0x0000001207177221 */ /* 0x000fe20000000100 */
[----:B------:R-:W0:Y:S01]  /*1940*/  LDS.128 R8, [UR7+0x160] ;  /* 0x00016007ff087984 */ /* 0x000e220008000c00 */
[----:B------:R-:W-:Y:S01]  /*1950*/  FFMA R30, R30, R17, R33 ;  /* 0x000000111e1e7223 */ /* 0x000fe20000000021 */
[----:B------:R-:W-:Y:S01]  /*1960*/  FFMA R36, R29, R29, R36 ;  /* 0x0000001d1d247223 */ /* 0x000fe20000000024 */
[-C--:B------:R-:W-:Y:S01]  /*1970*/  FFMA R21, R21, R17.reuse, R16 ;  /* 0x0000001115157223 */ /* 0x080fe20000000010 */
[----:B------:R-:W-:-:S02]  /*1980*/  FFMA R22, R22, R17, R31 ;  /* 0x0000001116167223 */ /* 0x000fc4000000001f */
[----:B------:R-:W-:Y:S01]  /*1990*/  FFMA R36, R23, R23, R36 ;  /* 0x0000001717247223 */ /* 0x000fe20000000024 */
[----:B--2---:R-:W-:Y:S01]  /*19a0*/  FADD R34, -R6, R13 ;  /* 0x0000000d06227221 */ /* 0x004fe20000000100 */
[----:B------:R-:W-:Y:S02]  /*19b0*/  FADD R12, -R25, R12 ;  /* 0x0000000c190c7221 */ /* 0x000fe40000000100 */
        /* <DEDUP_REMOVED lines=9> */
[----:B------:R-:W1:Y:S01]  /*1a50*/  MUFU.RSQ R13, R18 ;  /* 0x00000012000d7308 */ /* 0x000e620000001400 */
[----:B0-----:R-:W-:Y:S01]  /*1a60*/  FADD R9, -R6, R9 ;  /* 0x0000000906097221 */ /* 0x001fe20000000100 */
[----:B------:R-:W-:-:S08]  /*1a70*/  FADD R8, -R25, R8 ;  /* 0x0000000819087221 */ /* 0x000fd00000000100 */
[----:B------:R-:W-:Y:S01]  /*1a80*/  @!P1 FMUL R14, R14, 16777216 ;  /* 0x4b8000000e0e9820 */ /* 0x000fe20000400000 */
[----:B------:R-:W-:Y:S01]  /*1a90*/  FADD R10, -R7, R10 ;  /* 0x0000000a070a7221 */ /* 0x000fe20000000100 */
[----:B------:R-:W-:-:S04]  /*1aa0*/  FMUL R33, R9, R9 ;  /* 0x0000000909217220 */ /* 0x000fc80000400000 */
[----:B------:R-:W0:Y:S01]  /*1ab0*/  MUFU.RSQ R14, R14 ;  /* 0x0000000e000e7308 */ /* 0x000e220000001400 */
[----:B-1----:R-:W-:Y:S01]  /*1ac0*/  @!P0 FMUL R13, R13, 4096 ;  /* 0x458000000d0d8820 */ /* 0x002fe20000400000 */
[----:B------:R-:W-:-:S03]  /*1ad0*/  FFMA R33, R8, R8, R33 ;  /* 0x0000000808217223 */ /* 0x000fc60000000021 */
[----:B------:R-:W-:Y:S01]  /*1ae0*/  FMUL R18, R13, R13 ;  /* 0x0000000d0d127220 */ /* 0x000fe20000400000 */
[----:B------:R-:W-:-:S03]  /*1af0*/  FFMA R33, R10, R10, R33 ;  /* 0x0000000a0a217223 */ /* 0x000fc60000000021 */
[----:B------:R-:W-:Y:S01]  /*1b00*/  FMUL R18, R13, R18 ;  /* 0x000000120d127220 */ /* 0x000fe20000400000 */
[----:B------:R-:W-:-:S03]  /*1b10*/  FADD R28, R33, 0.0012499999720603227615 ;  /* 0x3aa3d70a211c7421 */ /* 0x000fc60000000000 */
[----:B------:R-:W-:Y:S02]  /*1b20*/  FMUL R13, R18, R19 ;  /* 0x00000013120d7220 */ /* 0x000fe40000400000 */
[----:B------:R-:W-:Y:S01]  /*1b30*/  FSETP.GEU.AND P0, PT, |R28|, 1.175494350822287508e-38, PT ;  /* 0x008000001c00780b */ /* 0x000fe20003f0e200 */
[----:B------:R-:W1:Y:S01]  /*1b40*/  LDS.128 R16, [UR7+0x170] ;  /* 0x00017007ff107984 */ /* 0x000e620008000c00 */
[----:B0-----:R-:W-:Y:S01]  /*1b50*/  @!P1 FMUL R14, R14, 4096 ;  /* 0x458000000e0e9820 */ /* 0x001fe20000400000 */
[-C--:B------:R-:W-:Y:S01]  /*1b60*/  FFMA R37, R29, R13.reuse, R30 ;  /* 0x0000000d1d257223 */ /* 0x080fe2000000001e */
[-C--:B------:R-:W-:Y:S01]  /*1b70*/  FFMA R29, R20, R13.reuse, R21 ;  /* 0x0000000d141d7223 */ /* 0x080fe20000000015 */
[----:B------:R-:W-:Y:S01]  /*1b80*/  FFMA R30, R23, R13, R22 ;  /* 0x0000000d171e7223 */ /* 0x000fe20000000016 */
[C---:B------:R-:W-:Y:S01]  /*1b90*/  FMUL R31, R14.reuse, R14 ;  /* 0x0000000e0e1f7220 */ /* 0x040fe20000400000 */
[----:B------:R-:W0:Y:S03]  /*1ba0*/  LDS.128 R20, [UR7+0x180] ;  /* 0x00018007ff147984 */ /* 0x000e260008000c00 */
[----:B------:R-:W-:-:S03]  /*1bb0*/  FMUL R14, R14, R31 ;  /* 0x0000001f0e0e7220 */ /* 0x000fc60000400000 */
        /* <DEDUP_REMOVED lines=9> */
[----:B-1----:R-:W-:-:S03]  /*1c50*/  FADD R29, -R6, R17 ;  /* 0x00000011061d7221 */ /* 0x002fc60000000100 */
[----:B------:R-:W-:Y:S01]  /*1c60*/  FMUL R36, R36, R31 ;  /* 0x0000001f24247220 */ /* 0x000fe20000400000 */
[----:B------:R-:W-:Y:S01]  /*1c70*/  FADD R31, -R25, R16 ;  /* 0x00000010191f7221 */ /* 0x000fe20000000100 */
[----:B------:R-:W-:Y:S01]  /*1c80*/  FADD R32, -R7, R18 ;  /* 0x0000001207207221 */ /* 0x000fe20000000100 */
[----:B------:R-:W-:Y:S01]  /*1c90*/  FMUL R16, R29, R29 ;  /* 0x0000001d1d107220 */ /* 0x000fe20000400000 */
[----:B------:R-:W-:Y:S01]  /*1ca0*/  FMUL R11, R36, R11 ;  /* 0x0000000b240b7220 */ /* 0x000fe20000400000 */
[----:B0-----:R-:W-:Y:S01]  /*1cb0*/  FADD R28, -R7, R22 ;  /* 0x00000016071c7221 */ /* 0x001fe20000000100 */
[----:B------:R-:W-:Y:S01]  /*1cc0*/  FADD R30, -R25, R20 ;  /* 0x00000014191e7221 */ /* 0x000fe20000000100 */
[----:B------:R-:W-:Y:S01]  /*1cd0*/  FFMA R17, R31, R31, R16 ;  /* 0x0000001f1f117223 */ /* 0x000fe20000000010 */
[----:B------:R-:W-:Y:S01]  /*1ce0*/  FADD R16, -R6, R21 ;  /* 0x0000001506107221 */ /* 0x000fe20000000100 */
[-C--:B------:R-:W-:Y:S01]  /*1cf0*/  FFMA R20, R8, R11.reuse, R37 ;  /* 0x0000000b08147223 */ /* 0x080fe20000000025 */
[-C--:B------:R-:W-:Y:S01]  /*1d00*/  FFMA R34, R9, R11.reuse, R34 ;  /* 0x0000000b09227223 */ /* 0x080fe20000000022 */
[----:B------:R-:W-:Y:S01]  /*1d10*/  FFMA R17, R32, R32, R17 ;  /* 0x0000002020117223 */ /* 0x000fe20000000011 */
[----:B------:R-:W-:Y:S01]  /*1d20*/  FMUL R21, R16, R16 ;  /* 0x0000001010157220 */ /* 0x000fe20000400000 */
[----:B------:R-:W-:-:S02]  /*1d30*/  FFMA R35, R10, R11, R35 ;  /* 0x0000000b0a237223 */ /* 0x000fc40000000023 */
[----:B------:R-:W-:Y:S01]  /*1d40*/  FADD R22, R17, 0.0012499999720603227615 ;  /* 0x3aa3d70a11167421 */ /* 0x000fe20000000000 */
[----:B------:R-:W-:Y:S01]  /*1d50*/  FFMA R21, R30, R30, R21 ;  /* 0x0000001e1e157223 */ /* 0x000fe20000000015 */
[----:B------:R-:W0:Y:S01]  /*1d60*/  LDS.128 R8, [UR7+0x1a0] ;  /* 0x0001a007ff087984 */ /* 0x000e220008000c00 */
[----:B---3--:R-:W-:Y:S01]  /*1d70*/  FADD R17, -R6, R13 ;  /* 0x0000000d06117221 */ /* 0x008fe20000000100 */
[----:B------:R-:W-:Y:S01]  /*1d80*/  FADD R33, -R25, R12 ;  /* 0x0000000c19217221 */ /* 0x000fe20000000100 */
[----:B------:R-:W-:Y:S01]  /*1d90*/  FSETP.GEU.AND P0, PT, |R22|, 1.175494350822287508e-38, PT ;  /* 0x008000001600780b */ /* 0x000fe20003f0e200 */
[----:B------:R-:W-:Y:S01]  /*1da0*/  FFMA R21, R28, R28, R21 ;  /* 0x0000001c1c157223 */ /* 0x000fe20000000015 */
[----:B------:R-:W-:Y:S01]  /*1db0*/  FMUL R12, R17, R17 ;  /* 0x00000011110c7220 */ /* 0x000fe20000400000 */
[----:B------:R-:W-:Y:S02]  /*1dc0*/  FADD R18, -R7, R14 ;  /* 0x0000000e07127221 */ /* 0x000fe40000000100 */
        /* <DEDUP_REMOVED lines=13> */
[----:B0-----:R-:W-:Y:S01]  /*1ea0*/  FADD R9, -R6, R9 ;  /* 0x0000000906097221 */ /* 0x001fe20000000100 */
[----:B------:R-:W-:Y:S01]  /*1eb0*/  FMUL R37, R12, R12 ;  /* 0x0000000c0c257220 */ /* 0x000fe20000400000 */
[----:B------:R-:W-:-:S03]  /*1ec0*/  FADD R10, -R7, R10 ;  /* 0x0000000a070a7221 */ /* 0x000fc60000000100 */
[----:B------:R-:W-:Y:S01]  /*1ed0*/  FMUL R12, R12, R37 ;  /* 0x000000250c0c7220 */ /* 0x000fe20000400000 */
[----:B--2---:R-:W-:-:S03]  /*1ee0*/  @!P1 FMUL R36, R36, 4096 ;  /* 0x4580000024249820 */ /* 0x004fc60000400000 */
[----:B------:R-:W-:-:S04]  /*1ef0*/  FMUL R19, R12, R19 ;  /* 0x000000130c137220 */ /* 0x000fc80000400000 */
        /* <DEDUP_REMOVED lines=89> */
[----:B-1----:R-:W-:Y:S01]  /*2490*/  FADD R21, -R6, R21 ;  /* 0x0000001506157221 */ /* 0x002fe20000000100 */
[----:B------:R-:W-:Y:S01]  /*24a0*/  FMUL R33, R9, R9 ;  /* 0x0000000909217220 */ /* 0x000fe20000400000 */
[----:B------:R-:W-:Y:S01]  /*24b0*/  FADD R20, -R25, R20 ;  /* 0x0000001419147221 */ /* 0x000fe20000000100 */
[----:B------:R-:W-:Y:S01]  /*24c0*/  FADD R22, -R7, R22 ;  /* 0x0000001607167221 */ /* 0x000fe20000000100 */
[----:B------:R-:W-:Y:S01]  /*24d0*/  FMUL R35, R21, R21 ;  /* 0x0000001515237220 */ /* 0x000fe20000400000 */
[----:B------:R-:W-:Y:S01]  /*24e0*/  FFMA R33, R8, R8, R33 ;  /* 0x0000000808217223 */ /* 0x000fe20000000021 */
[----:B--2---:R-:W-:Y:S01]  /*24f0*/  FADD R32, -R6, R13 ;  /* 0x0000000d06207221 */ /* 0x004fe20000000100 */
[----:B------:R-:W-:Y:S01]  /*2500*/  FFMA R31, R18, R19, R31 ;  /* 0x00000013121f7223 */ /* 0x000fe2000000001f */
[----:B------:R-:W-:Y:S01]  /*2510*/  FFMA R35, R20, R20, R35 ;  /* 0x0000001414237223 */ /* 0x000fe20000000023 */
[----:B------:R-:W-:-:S03]  /*2520*/  FFMA R33, R10, R10, R33 ;  /* 0x0000000a0a217223 */ /* 0x000fc60000000021 */
[----:B------:R-:W-:Y:S01]  /*2530*/  FFMA R30, R22, R22, R35 ;  /* 0x00000016161e7223 */ /* 0x000fe20000000023 */
[----:B------:R-:W-:Y:S01]  /*2540*/  FADD R35, -R25, R12 ;  /* 0x0000000c19237221 */ /* 0x000fe20000000100 */
[----:B------:R-:W-:Y:S01]  /*2550*/  FADD R34, R33, 0.0012499999720603227615 ;  /* 0x3aa3d70a21227421 */ /* 0x000fe20000000000 */
[----:B------:R-:W-:Y:S01]  /*2560*/  FMUL R12, R32, R32 ;  /* 0x00000020200c7220 */ /* 0x000fe20000400000 */
[----:B------:R-:W-:Y:S01]  /*2570*/  FFMA R33, R16, R19, R29 ;  /* 0x0000001310217223 */ /* 0x000fe2000000001d */
[----:B------:R-:W-:Y:S01]  /*2580*/  FADD R29, -R7, R14 ;  /* 0x0000000e071d7221 */ /* 0x000fe20000000100 */
[----:B------:R-:W-:Y:S01]  /*2590*/  FADD R30, R30, 0.0012499999720603227615 ;  /* 0x3aa3d70a1e1e7421 */ /* 0x000fe20000000000 */
[----:B------:R-:W-:Y:S01]  /*25a0*/  FFMA R12, R35, R35, R12 ;  /* 0x00000023230c7223 */ /* 0x000fe2000000000c */
[----:B------:R-:W-:Y:S01]  /*25b0*/  FSETP.GEU.AND P0, PT, |R34|, 1.175494350822287508e-38, PT ;  /* 0x008000002200780b */ /* 0x000fe20003f0e200 */
[----:B------:R-:W0:Y:S02]  /*25c0*/  LDS.128 R16, [UR7+0x210] ;  /* 0x00021007ff107984 */ /* 0x000e240008000c00 */
[----:B------:R-:W-:Y:S01]  /*25d0*/  FFMA R12, R29, R29, R12 ;  /* 0x0000001d1d0c7223 */ /* 0x000fe2000000000c */
[----:B------:R-:W-:-:S03]  /*25e0*/  FSETP.GEU.AND P1, PT, |R30|, 1.175494350822287508e-38, PT ;  /* 0x008000001e00780b */ /* 0x000fc60003f2e200 */
[----:B------:R-:W-:-:S05]  /*25f0*/  FADD R12, R12, 0.0012499999720603227615 ;  /* 0x3aa3d70a0c0c7421 */ /* 0x000fca0000000000 */
[----:B------:R-:W-:Y:S01]  /*2600*/  FSETP.GEU.AND P2, PT, |R12|, 1.175494350822287508e-38, PT ;  /* 0x008000000c00780b */ /* 0x000fe20003f4e200 */
[----:B------:R-:W-:-:S04]  /*2610*/  @!P0 FMUL R34, R34, 16777216 ;  /* 0x4b80000022228820 */ /* 0x000fc80000400000 */
[----:B------:R-:W1:Y:S01]  /*2620*/  MUFU.RSQ R13, R34 ;  /* 0x00000022000d7308 */ /* 0x000e620000001400 */
[----:B------:R-:W-:-:S07]  /*2630*/  @!P1 FMUL R30, R30, 16777216 ;  /* 0x4b8000001e1e9820 */ /* 0x000fce0000400000 */
[----:B------:R-:W-:Y:S01]  /*2640*/  @!P2 FMUL R12, R12, 16777216 ;  /* 0x4b8000000c0ca820 */ /* 0x000fe20000400000 */
[----:B------:R-:W2:Y:S08]  /*2650*/  MUFU.RSQ R14, R30 ;  /* 0x0000001e000e7308 */ /* 0x000eb00000001400 */
[----:B------:R-:W3:Y:S01]  /*2660*/  MUFU.RSQ R12, R12 ;  /* 0x0000000c000c7308 */ /* 0x000ee20000001400 */
[----:B-1----:R-:W-:-:S04]  /*2670*/  @!P0 FMUL R13, R13, 4096 ;  /* 0x458000000d0d8820 */ /* 0x002fc80000400000 */
[----:B------:R-:W-:Y:S01]  /*2680*/  FMUL R36, R13, R13 ;  /* 0x0000000d0d247220 */ /* 0x000fe20000400000 */
[----:B0-----:R-:W-:Y:S01]  /*2690*/  FADD R17, -R6, R17 ;  /* 0x0000001106117221 */ /* 0x001fe20000000100 */
[----:B------:R-:W-:Y:S02]  /*26a0*/  FADD R16, -R25, R16 ;  /* 0x0000001019107221 */ /* 0x000fe40000000100 */
[----:B------:R-:W-:Y:S01]  /*26b0*/  FMUL R36, R13, R36 ;  /* 0x000000240d247220 */ /* 0x000fe20000400000 */
[----:B--2---:R-:W-:Y:S01]  /*26c0*/  @!P1 FMUL R14, R14, 4096 ;  /* 0x458000000e0e9820 */ /* 0x004fe20000400000 */
[----:B------:R-:W-:Y:S02]  /*26d0*/  FADD R18, -R7, R18 ;  /* 0x0000001207127221 */ /* 0x000fe40000000100 */
[----:B------:R-:W-:Y:S01]  /*26e0*/  FMUL R11, R36, R11 ;  /* 0x0000000b240b7220 */ /* 0x000fe20000400000 */
[----:B------:R-:W-:Y:S01]  /*26f0*/  FMUL R13, R14, R14 ;  /* 0x0000000e0e0d7220 */ /* 0x000fe20000400000 */
[----:B---3--:R-:W-:-:S03]  /*2700*/  @!P2 FMUL R12, R12, 4096 ;  /* 0x458000000c0ca820 */ /* 0x008fc60000400000 */
[----:B------:R-:W-:Y:S01]  /*2710*/  FMUL R14, R14, R13 ;  /* 0x0000000d0e0e7220 */ /* 0x000fe20000400000 */
[-C--:B------:R-:W-:Y:S01]  /*2720*/  FFMA R33, R8, R11.reuse, R33 ;  /* 0x0000000b08217223 */ /* 0x080fe20000000021 */
[-C--:B------:R-:W-:Y:S01]  /*2730*/  FFMA R28, R9, R11.reuse, R28 ;  /* 0x0000000b091c7223 */ /* 0x080fe2000000001c */
[----:B------:R-:W-:Y:S01]  /*2740*/  FFMA R31, R10, R11, R31 ;  /* 0x0000000b0a1f7223 */ /* 0x000fe2000000001f */
[----:B------:R-:W-:Y:S01]  /*2750*/  FMUL R13, R12, R12 ;  /* 0x0000000c0c0d7220 */ /* 0x000fe20000400000 */
[----:B------:R-:W0:Y:S01]  /*2760*/  LDS.128 R8, [UR7+0x220] ;  /* 0x00022007ff087984 */ /* 0x000e220008000c00 */
        /* <DEDUP_REMOVED lines=22> */
[----:B------:R-:W-:Y:S01]  /*28d0*/  FFMA R28, R8, R8, R33 ;  /* 0x00000008081c7223 */ /* 0x000fe20000000021 */
[----:B-1----:R-:W-:Y:S01]  /*28e0*/  FADD R13, -R6, R13 ;  /* 0x0000000d060d7221 */ /* 0x002fe20000000100 */
[----:B------:R-:W-:Y:S02]  /*28f0*/  FADD R33, -R25, R12 ;  /* 0x0000000c19217221 */ /* 0x000fe40000000100 */
[----:B------:R-:W-:Y:S01]  /*2900*/  FFMA R28, R31, R31, R28 ;  /* 0x0000001f1f1c7223 */ /* 0x000fe2000000001c */
[----:B------:R-:W-:-:S03]  /*2910*/  FMUL R12, R13, R13 ;  /* 0x0000000d0d0c7220 */ /* 0x000fc60000400000 */
[----:B------:R-:W-:Y:S01]  /*2920*/  FADD R34, R28, 0.0012499999720603227615 ;  /* 0x3aa3d70a1c227421 */ /* 0x000fe20000000000 */
[----:B------:R-:W-:Y:S01]  /*2930*/  FADD R28, -R7, R14 ;  /* 0x0000000e071c7221 */ /* 0x000fe20000000100 */
[----:B------:R-:W-:Y:S01]  /*2940*/  FFMA R37, R33, R33, R12 ;  /* 0x0000002121257223 */ /* 0x000fe2000000000c */
[----:B--2---:R-:W-:Y:S01]  /*2950*/  FADD R21, -R6, R21 ;  /* 0x0000001506157221 */ /* 0x004fe20000000100 */
[----:B0-----:R-:W-:Y:S01]  /*2960*/  @!P0 FMUL R10, R10, 4096 ;  /* 0x458000000a0a8820 */ /* 0x001fe20000400000 */
[----:B------:R-:W-:Y:S01]  /*2970*/  FSETP.GEU.AND P1, PT, |R34|, 1.175494350822287508e-38, PT ;  /* 0x008000002200780b */ /* 0x000fe20003f2e200 */
[----:B------:R-:W-:Y:S01]  /*2980*/  FFMA R14, R28, R28, R37 ;  /* 0x0000001c1c0e7223 */ /* 0x000fe20000000025 */
[----:B------:R-:W-:Y:S01]  /*2990*/  FADD R30, -R25, R20 ;  /* 0x00000014191e7221 */ /* 0x000fe20000000100 */
[----:B------:R-:W-:Y:S01]  /*29a0*/  FMUL R37, R10, R10 ;  /* 0x0000000a0a257220 */ /* 0x000fe20000400000 */
[----:B------:R-:W-:-:S03]  /*29b0*/  FADD R22, -R7, R22 ;  /* 0x0000001607167221 */ /* 0x000fc60000000100 */
[----:B------:R-:W-:Y:S01]  /*29c0*/  FMUL R12, R10, R37 ;  /* 0x000000250a0c7220 */ /* 0x000fe20000400000 */
[----:B------:R-:W-:Y:S01]  /*29d0*/  FADD R10, R14, 0.0012499999720603227615 ;  /* 0x3aa3d70a0e0a7421 */ /* 0x000fe20000000000 */
[----:B------:R-:W-:Y:S02]  /*29e0*/  FMUL R37, R21, R21 ;  /* 0x0000001515257220 */ /* 0x000fe40000400000 */
[----:B------:R-:W-:Y:S02]  /*29f0*/  FMUL R19, R12, R19 ;  /* 0x000000130c137220 */ /* 0x000fe40000400000 */
[----:B------:R-:W-:Y:S01]  /*2a00*/  @!P1 FMUL R34, R34, 16777216 ;  /* 0x4b80000022229820 */ /* 0x000fe20000400000 */
[----:B------:R-:W-:Y:S01]  /*2a10*/  FSETP.GEU.AND P0, PT, |R10|, 1.175494350822287508e-38, PT ;  /* 0x008000000a00780b */ /* 0x000fe20003f0e200 */
[----:B------:R-:W-:Y:S01]  /*2a20*/  FFMA R37, R30, R30, R37 ;  /* 0x0000001e1e257223 */ /* 0x000fe20000000025 */
[-C--:B------:R-:W-:Y:S01]  /*2a30*/  FFMA R32, R17, R19.reuse, R32 ;  /* 0x0000001311207223 */ /* 0x080fe20000000020 */
[----:B------:R0:W1:Y:S01]  /*2a40*/  MUFU.RSQ R12, R34 ;  /* 0x00000022000c7308 */ /* 0x0000620000001400 */
[-C--:B------:R-:W-:Y:S01]  /*2a50*/  FFMA R35, R16, R19.reuse, R35 ;  /* 0x0000001310237223 */ /* 0x080fe20000000023 */
[----:B------:R-:W-:Y:S01]  /*2a60*/  FFMA R37, R22, R22, R37 ;  /* 0x0000001616257223 */ /* 0x000fe20000000025 */
[----:B------:R-:W-:-:S03]  /*2a70*/  FFMA R14, R18, R19, R29 ;  /* 0x00000013120e7223 */ /* 0x000fc6000000001d */
[----:B0-----:R-:W-:-:S04]  /*2a80*/  FADD R34, R37, 0.0012499999720603227615 ;  /* 0x3aa3d70a25227421 */ /* 0x001fc80000000000 */
[----:B------:R-:W-:-:S04]  /*2a90*/  @!P0 FMUL R10, R10, 16777216 ;  /* 0x4b8000000a0a8820 */ /* 0x000fc80000400000 */
[----:B------:R-:W0:Y:S01]  /*2aa0*/  MUFU.RSQ R20, R10 ;  /* 0x0000000a00147308 */ /* 0x000e220000001400 */
[----:B-1----:R-:W-:Y:S01]  /*2ab0*/  @!P1 FMUL R12, R12, 4096 ;  /* 0x458000000c0c9820 */ /* 0x002fe20000400000 */
[----:B------:R-:W-:-:S03]  /*2ac0*/  FSETP.GEU.AND P1, PT, |R34|, 1.175494350822287508e-38, PT ;  /* 0x008000002200780b */ /* 0x000fc60003f2e200 */
[----:B------:R-:W-:-:S04]  /*2ad0*/  FMUL R17, R12, R12 ;  /* 0x0000000c0c117220 */ /* 0x000fc80000400000 */
[----:B------:R-:W-:Y:S02]  /*2ae0*/  FMUL R12, R12, R17 ;  /* 0x000000110c0c7220 */ /* 0x000fe40000400000 */
[----:B------:R-:W1:Y:S02]  /*2af0*/  LDS.128 R16, [UR7+0x250] ;  /* 0x00025007ff107984 */ /* 0x000e640008000c00 */
[----:B------:R-:W-:Y:S01]  /*2b00*/  FMUL R29, R12, R11 ;  /* 0x0000000b0c1d7220 */ /* 0x000fe20000400000 */
[----:B0-----:R-:W-:Y:S01]  /*2b10*/  @!P0 FMUL R20, R20, 4096 ;  /* 0x4580000014148820 */ /* 0x001fe20000400000 */
[----:B------:R-:W-:Y:S02]  /*2b20*/  @!P1 FMUL R34, R34, 16777216 ;  /* 0x4b80000022229820 */ /* 0x000fe40000400000 */
[-C--:B------:R-:W-:Y:S01]  /*2b30*/  FFMA R12, R9, R29.reuse, R32 ;  /* 0x0000001d090c7223 */ /* 0x080fe20000000020 */
[-C--:B------:R-:W-:Y:S01]  /*2b40*/  FFMA R36, R8, R29.reuse, R35 ;  /* 0x0000001d08247223 */ /* 0x080fe20000000023 */
[----:B------:R-:W-:Y:S01]  /*2b50*/  FMUL R11, R20, R20 ;  /* 0x00000014140b7220 */ /* 0x000fe20000400000 */
[----:B------:R-:W0:Y:S01]  /*2b60*/  MUFU.RSQ R35, R34 ;  /* 0x0000002200237308 */ /* 0x000e220000001400 */
[----:B------:R-:W-:-:S02]  /*2b70*/  FFMA R31, R31, R29, R14 ;  /* 0x0000001d1f1f7223 */ /* 0x000fc4000000000e */
[----:B------:R-:W-:Y:S02]  /*2b80*/  FMUL R32, R20, R11 ;  /* 0x0000000b14207220 */ /* 0x000fe40000400000 */
[----:B------:R-:W2:Y:S02]  /*2b90*/  LDS.128 R8, [UR7+0x260] ;  /* 0x00026007ff087984 */ /* 0x000ea40008000c00 */
[----:B------:R-:W-:-:S04]  /*2ba0*/  FMUL R32, R32, R15 ;  /* 0x0000000f20207220 */ /* 0x000fc80000400000 */
[-C--:B------:R-:W-:Y:S01]  /*2bb0*/  FFMA R33, R33, R32.reuse, R36 ;  /* 0x0000002021217223 */ /* 0x080fe20000000024 */
[----:B------:R-:W-:Y:S01]  /*2bc0*/  FFMA R31, R28, R32, R31 ;  /* 0x000000201c1f7223 */ /* 0x000fe2000000001f */
[----:B0-----:R-:W-:-:S04]  /*2bd0*/  @!P1 FMUL R35, R35, 4096 ;  /* 0x4580000023239820 */ /* 0x001fc80000400000 */
[----:B------:R-:W-:-:S04]  /*2be0*/  FMUL R14, R35, R35 ;  /* 0x00000023230e7220 */ /* 0x000fc80000400000 */
[----:B------:R-:W-:Y:S01]  /*2bf0*/  FMUL R14, R35, R14 ;  /* 0x0000000e230e7220 */ /* 0x000fe20000400000 */
[----:B-1----:R-:W-:Y:S01]  /*2c00*/  FADD R20, -R6, R17 ;  /* 0x0000001106147221 */ /* 0x002fe20000000100 */
        /* <DEDUP_REMOVED lines=191> */
[----:B--2---:R-:W-:Y:S01]  /*3800*/  FADD R32, -R6, R9 ;  /* 0x0000000906207221 */ /* 0x004fe20000000100 */
[----:B------:R-:W-:Y:S01]  /*3810*/  FMUL R35, R21, R21 ;  /* 0x0000001515237220 */ /* 0x000fe20000400000 */
[----:B------:R-:W-:Y:S01]  /*3820*/  FFMA R33, R18, R19, R33 ;  /* 0x0000001312217223 */ /* 0x000fe20000000021 */
[----:B------:R-:W-:-:S02]  /*3830*/  FFMA R31, R14, R14, R31 ;  /* 0x0000000e0e1f7223 */ /* 0x000fc4000000001f */
[----:B------:R-:W-:Y:S01]  /*3840*/  FFMA R37, R20, R20, R35 ;  /* 0x0000001414257223 */ /* 0x000fe20000000023 */
[----:B------:R-:W-:Y:S01]  /*3850*/  FFMA R35, R16, R19, R29 ;  /* 0x0000001310237223 */ /* 0x000fe2000000001d */
[----:B------:R-:W-:Y:S01]  /*3860*/  FADD R34, R31, 0.0012499999720603227615 ;  /* 0x3aa3d70a1f227421 */ /* 0x000fe20000000000 */
[----:B------:R-:W-:Y:S01]  /*3870*/  FADD R31, -R25, R8 ;  /* 0x00000008191f7221 */ /* 0x000fe20000000100 */
[----:B------:R-:W-:Y:S01]  /*3880*/  FMUL R8, R32, R32 ;  /* 0x0000002020087220 */ /* 0x000fe20000400000 */
[----:B------:R-:W-:Y:S01]  /*3890*/  FADD R29, -R7, R10 ;  /* 0x0000000a071d7221 */ /* 0x000fe20000000100 */
[----:B------:R-:W-:Y:S01]  /*38a0*/  FFMA R37, R22, R22, R37 ;  /* 0x0000001616257223 */ /* 0x000fe20000000025 */
[----:B------:R-:W-:Y:S01]  /*38b0*/  FSETP.GEU.AND P0, PT, |R34|, 1.175494350822287508e-38, PT ;  /* 0x008000002200780b */ /* 0x000fe20003f0e200 */
[----:B------:R-:W-:Y:S01]  /*38c0*/  FFMA R8, R31, R31, R8 ;  /* 0x0000001f1f087223 */ /* 0x000fe20000000008 */
[----:B------:R-:W0:Y:S01]  /*38d0*/  LDS.128 R16, [UR7+0x320] ;  /* 0x00032007ff107984 */ /* 0x000e220008000c00 */
[----:B------:R-:W-:-:S02]  /*38e0*/  FADD R30, R37, 0.0012499999720603227615 ;  /* 0x3aa3d70a251e7421 */ /* 0x000fc40000000000 */
[----:B------:R-:W-:-:S03]  /*38f0*/  FFMA R8, R29, R29, R8 ;  /* 0x0000001d1d087223 */ /* 0x000fc60000000008 */
[----:B------:R-:W-:Y:S01]  /*3900*/  FSETP.GEU.AND P1, PT, |R30|, 1.175494350822287508e-38, PT ;  /* 0x008000001e00780b */ /* 0x000fe20003f2e200 */
[----:B------:R-:W-:-:S04]  /*3910*/  FADD R8, R8, 0.0012499999720603227615 ;  /* 0x3aa3d70a08087421 */ /* 0x000fc80000000000 */
[----:B------:R-:W-:Y:S01]  /*3920*/  @!P0 FMUL R34, R34, 16777216 ;  /* 0x4b80000022228820 */ /* 0x000fe20000400000 */
[----:B------:R-:W-:-:S03]  /*3930*/  FSETP.GEU.AND P2, PT, |R8|, 1.175494350822287508e-38, PT ;  /* 0x008000000800780b */ /* 0x000fc60003f4e200 */
[----:B------:R-:W1:Y:S04]  /*3940*/  MUFU.RSQ R9, R34 ;  /* 0x0000002200097308 */ /* 0x000e680000001400 */
[----:B------:R-:W-:-:S04]  /*3950*/  @!P1 FMUL R30, R30, 16777216 ;  /* 0x4b8000001e1e9820 */ /* 0x000fc80000400000 */
[----:B------:R-:W2:Y:S02]  /*3960*/  MUFU.RSQ R10, R30 ;  /* 0x0000001e000a7308 */ /* 0x000ea40000001400 */
[----:B------:R-:W-:-:S06]  /*3970*/  @!P2 FMUL R8, R8, 16777216 ;  /* 0x4b8000000808a820 */ /* 0x000fcc0000400000 */
[----:B------:R-:W3:Y:S01]  /*3980*/  MUFU.RSQ R8, R8 ;  /* 0x0000000800087308 */ /* 0x000ee20000001400 */
[----:B-1----:R-:W-:-:S04]  /*3990*/  @!P0 FMUL R9, R9, 4096 ;  /* 0x4580000009098820 */ /* 0x002fc80000400000 */
        /* <DEDUP_REMOVED lines=11> */
[----:B---3--:R-:W-:Y:S01]  /*3a50*/  @!P2 FMUL R8, R8, 4096 ;  /* 0x458000000808a820 */ /* 0x008fe20000400000 */
        /* <DEDUP_REMOVED lines=12> */
[----:B------:R-:W-:Y:S01]  /*3b20*/  FFMA R31, R31, R34, R20 ;  /* 0x000000221f1f7223 */ /* 0x000fe20000000014 */
        /* <DEDUP_REMOVED lines=70> */
[----:B------:R-:W-:Y:S01]  /*3f90*/  FFMA R22, R22, R17, R33 ;  /* 0x0000001116167223 */ /* 0x000fe20000000021 */
        /* <DEDUP_REMOVED lines=48> */
[----:B------:R-:W-:Y:S01]  /*42a0*/  FADD R30, -R25, R16 ;  /* 0x00000010191e7221 */ /* 0x000fe20000000100 */
[----:B------:R-:W-:Y:S01]  /*42b0*/  FADD R18, -R7, R18 ;  /* 0x0000001207127221 */ /* 0x000fe20000000100 */
[----:B------:R-:W-:Y:S01]  /*42c0*/  FMUL R34, R34, R29 ;  /* 0x0000001d22227220 */ /* 0x000fe20000400000 */
[----:B------:R-:W-:Y:S01]  /*42d0*/  FMUL R29, R17, R17 ;  /* 0x00000011111d7220 */ /* 0x000fe20000400000 */
[----:B0-----:R-:W-:-:S03]  /*42e0*/  FADD R28, -R6, R21 ;  /* 0x00000015061c7221 */ /* 0x001fc60000000100 */
[----:B------:R-:W-:Y:S01]  /*42f0*/  FFMA R29, R30, R30, R29 ;  /* 0x0000001e1e1d7223 */ /* 0x000fe2000000001d */
[----:B------:R-:W-:Y:S01]  /*4300*/  FADD R16, -R25, R20 ;  /* 0x0000001419107221 */ /* 0x000fe20000000100 */
[----:B------:R-:W-:Y:S01]  /*4310*/  FMUL R11, R34, R11 ;  /* 0x0000000b220b7220 */ /* 0x000fe20000400000 */
[----:B------:R-:W-:Y:S01]  /*4320*/  FMUL R21, R28, R28 ;  /* 0x0000001c1c157220 */ /* 0x000fe20000400000 */
[----:B------:R-:W-:Y:S01]  /*4330*/  FFMA R35, R18, R18, R29 ;  /* 0x0000001212237223 */ /* 0x000fe2000000001d */
[----:B------:R-:W-:Y:S01]  /*4340*/  FADD R29, -R7, R22 ;  /* 0x00000016071d7221 */ /* 0x000fe20000000100 */
[-C--:B------:R-:W-:Y:S01]  /*4350*/  FFMA R37, R10, R11.reuse, R31 ;  /* 0x0000000b0a257223 */ /* 0x080fe2000000001f */
[----:B------:R-:W-:Y:S01]  /*4360*/  FFMA R20, R16, R16, R21 ;  /* 0x0000001010147223 */ /* 0x000fe20000000015 */
[----:B------:R-:W-:Y:S01]  /*4370*/  FADD R35, R35, 0.0012499999720603227615 ;  /* 0x3aa3d70a23237421 */ /* 0x000fe20000000000 */
[-C--:B------:R-:W-:Y:S01]  /*4380*/  FFMA R33, R8, R11.reuse, R33 ;  /* 0x0000000b08217223 */ /* 0x080fe20000000021 */
[----:B------:R-:W-:Y:S01]  /*4390*/  FFMA R34, R9, R11, R32 ;  /* 0x0000000b09227223 */ /* 0x000fe20000000020 */
[----:B------:R-:W-:Y:S01]  /*43a0*/  FFMA R20, R29, R29, R20 ;  /* 0x0000001d1d147223 */ /* 0x000fe20000000014 */
[----:B------:R-:W0:Y:S01]  /*43b0*/  LDS.128 R8, [UR7+0x3c0] ;  /* 0x0003c007ff087984 */ /* 0x000e220008000c00 */
[----:B---3--:R-:W-:Y:S01]  /*43c0*/  FADD R13, -R6, R13 ;  /* 0x0000000d060d7221 */ /* 0x008fe20000000100 */
[----:B------:R-:W-:Y:S01]  /*43d0*/  FSETP.GEU.AND P0, PT, |R35|, 1.175494350822287508e-38, PT ;  /* 0x008000002300780b */ /* 0x000fe20003f0e200 */
[----:B------:R-:W-:Y:S01]  /*43e0*/  FADD R12, -R25, R12 ;  /* 0x0000000c190c7221 */ /* 0x000fe20000000100 */
[----:B------:R-:W-:Y:S01]  /*43f0*/  FADD R22, R20, 0.0012499999720603227615 ;  /* 0x3aa3d70a14167421 */ /* 0x000fe20000000000 */
[----:B------:R-:W-:Y:S01]  /*4400*/  FMUL R21, R13, R13 ;  /* 0x0000000d0d157220 */ /* 0x000fe20000400000 */
[----:B------:R-:W-:-:S03]  /*4410*/  FADD R14, -R7, R14 ;  /* 0x0000000e070e7221 */ /* 0x000fc60000000100 */
[----:B------:R-:W-:Y:S01]  /*4420*/  FFMA R21, R12, R12, R21 ;  /* 0x0000000c0c157223 */ /* 0x000fe20000000015 */
[----:B------:R-:W-:-:S03]  /*4430*/  FSETP.GEU.AND P1, PT, |R22|, 1.175494350822287508e-38, PT ;  /* 0x008000001600780b */ /* 0x000fc60003f2e200 */
[----:B------:R-:W-:Y:S02]  /*4440*/  FFMA R21, R14, R14, R21 ;  /* 0x0000000e0e157223 */ /* 0x000fe40000000015 */
[----:B------:R-:W-:Y:S02]  /*4450*/  @!P0 FMUL R35, R35, 16777216 ;  /* 0x4b80000023238820 */ /* 0x000fe40000400000 */
[----:B------:R-:W-:Y:S02]  /*4460*/  FADD R21, R21, 0.0012499999720603227615 ;  /* 0x3aa3d70a15157421 */ /* 0x000fe40000000000 */
[----:B------:R-:W1:Y:S03]  /*4470*/  MUFU.RSQ R20, R35 ;  /* 0x0000002300147308 */ /* 0x000e660000001400 */
[----:B------:R-:W-:Y:S01]  /*4480*/  FSETP.GEU.AND P2, PT, |R21|, 1.175494350822287508e-38, PT ;  /* 0x008000001500780b */ /* 0x000fe20003f4e200 */
[----:B------:R-:W-:-:S04]  /*4490*/  @!P1 FMUL R22, R22, 16777216 ;  /* 0x4b80000016169820 */ /* 0x000fc80000400000 */
[----:B------:R-:W2:Y:S08]  /*44a0*/  MUFU.RSQ R31, R22 ;  /* 0x00000016001f7308 */ /* 0x000eb00000001400 */
[----:B------:R-:W-:Y:S01]  /*44b0*/  @!P2 FMUL R21, R21, 16777216 ;  /* 0x4b8000001515a820 */ /* 0x000fe20000400000 */
[----:B-1----:R-:W-:-:S03]  /*44c0*/  @!P0 FMUL R20, R20, 4096 ;  /* 0x4580000014148820 */ /* 0x002fc60000400000 */
[----:B------:R-:W1:Y:S01]  /*44d0*/  MUFU.RSQ R32, R21 ;  /* 0x0000001500207308 */ /* 0x000e620000001400 */
[----:B------:R-:W-:Y:S01]  /*44e0*/  FMUL R35, R20, R20 ;  /* 0x0000001414237220 */ /* 0x000fe20000400000 */
[----:B0-----:R-:W-:Y:S01]  /*44f0*/  FADD R9, -R6, R9 ;  /* 0x0000000906097221 */ /* 0x001fe20000000100 */
[----:B------:R-:W-:Y:S02]  /*4500*/  FADD R10, -R7, R10 ;  /* 0x0000000a070a7221 */ /* 0x000fe40000000100 */
[----:B------:R-:W-:Y:S01]  /*4510*/  FMUL R20, R20, R35 ;  /* 0x0000002314147220 */ /* 0x000fe20000400000 */
[----:B--2---:R-:W-:-:S03]  /*4520*/  @!P1 FMUL R31, R31, 4096 ;  /* 0x458000001f1f9820 */ /* 0x004fc60000400000 */
[----:B------:R-:W-:Y:S01]  /*4530*/  FMUL R19, R20, R19 ;  /* 0x0000001314137220 */ /* 0x000fe20000400000 */
[----:B------:R-:W-:-:S03]  /*4540*/  FMUL R20, R31, R31 ;  /* 0x0000001f1f147220 */ /* 0x000fc60000400000 */
[-C--:B------:R-:W-:Y:S01]  /*4550*/  FFMA R35, R30, R19.reuse, R33 ;  /* 0x000000131e237223 */ /* 0x080fe20000000021 */
[----:B------:R-:W-:Y:S01]  /*4560*/  FMUL R20, R31, R20 ;  /* 0x000000141f147220 */ /* 0x000fe20000400000 */
[-C--:B------:R-:W-:Y:S01]  /*4570*/  FFMA R31, R17, R19.reuse, R34 ;  /* 0x00000013111f7223 */ /* 0x080fe20000000022 */
[----:B------:R-:W-:Y:S01]  /*4580*/  FFMA R30, R18, R19, R37 ;  /* 0x00000013121e7223 */ /* 0x000fe20000000025 */
[----:B-1----:R-:W-:Y:S01]  /*4590*/  @!P2 FMUL R32, R32, 4096 ;  /* 0x458000002020a820 */ /* 0x002fe20000400000 */
[----:B------:R-:W-:Y:S01]  /*45a0*/  FMUL R33, R20, R23 ;  /* 0x0000001714217220 */ /* 0x000fe20000400000 */
[----:B------:R-:W-:Y:S01]  /*45b0*/  FMUL R37, R9, R9 ;  /* 0x0000000909257220 */ /* 0x000fe20000400000 */
[----:B------:R-:W0:Y:S01]  /*45c0*/  LDS.128 R20, [UR7+0x3d0] ;  /* 0x0003d007ff147984 */ /* 0x000e220008000c00 */
[----:B------:R-:W-:Y:S01]  /*45d0*/  FMUL R17, R32, R32 ;  /* 0x0000002020117220 */ /* 0x000fe20000400000 */
[----:B------:R-:W-:-:S03]  /*45e0*/  FFMA R35, R16, R33, R35 ;  /* 0x0000002110237223 */ /* 0x000fc60000000023 */
[----:B------:R-:W-:Y:S02]  /*45f0*/  FMUL R32, R32, R17 ;  /* 0x0000001120207220 */ /* 0x000fe40000400000 */
[----:B------:R-:W1:Y:S02]  /*4600*/  LDS.128 R16, [UR7+0x3e0] ;  /* 0x0003e007ff107984 */ /* 0x000e640008000c00 */
[----:B------:R-:W-:Y:S01]  /*4610*/  FMUL R15, R32, R15 ;  /* 0x0000000f200f7220 */ /* 0x000fe20000400000 */
[----:B------:R-:W-:Y:S01]  /*4620*/  FADD R32, -R25, R8 ;  /* 0x0000000819207221 */ /* 0x000fe20000000100 */
[-C--:B------:R-:W-:Y:S01]  /*4630*/  FFMA R8, R28, R33.reuse, R31 ;  /* 0x000000211c087223 */ /* 0x080fe2000000001f */
[----:B------:R-:W-:Y:S01]  /*4640*/  FFMA R31, R29, R33, R30 ;  /* 0x000000211d1f7223 */ /* 0x000fe2000000001e */
[-C--:B------:R-:W-:Y:S01]  /*4650*/  FFMA R33, R12, R15.reuse, R35 ;  /* 0x0000000f0c217223 */ /* 0x080fe20000000023 */
[----:B------:R-:W-:Y:S01]  /*4660*/  FFMA R37, R32, R32, R37 ;  /* 0x0000002020257223 */ /* 0x000fe20000000025 */
[-C--:B------:R-:W-:Y:S01]  /*4670*/  FFMA R8, R13, R15.reuse, R8 ;  /* 0x0000000f0d087223 */ /* 0x080fe20000000008 */
[----:B------:R-:W-:-:S02]  /*4680*/  FFMA R31, R14, R15, R31 ;  /* 0x0000000f0e1f7223 */ /* 0x000fc4000000001f */
[----:B------:R-:W-:Y:S01]  /*4690*/  FFMA R37, R10, R10, R37 ;  /* 0x0000000a0a257223 */ /* 0x000fe20000000025 */
[----:B------:R-:W2:Y:S03]  /*46a0*/  LDS.128 R12, [UR7+0x3f0] ;  /* 0x0003f007ff0c7984 */ /* 0x000ea60008000c00 */
[----:B------:R-:W-:-:S05]  /*46b0*/  FADD R34, R37, 0.0012499999720603227615 ;  /* 0x3aa3d70a25227421 */ /* 0x000fca0000000000 */
[----:B------:R-:W-:Y:S01]  /*46c0*/  FSETP.GEU.AND P0, PT, |R34|, 1.175494350822287508e-38, PT ;  /* 0x008000002200780b */ /* 0x000fe20003f0e200 */
[----:B0-----:R-:W-:Y:S01]  /*46d0*/  FADD R21, -R6, R21 ;  /* 0x0000001506157221 */ /* 0x001fe20000000100 */
[----:B------:R-:W-:-:S11]  /*46e0*/  FADD R30, -R25, R20 ;  /* 0x00000014191e7221 */ /* 0x000fd60000000100 */
[----:B------:R-:W-:Y:S01]  /*46f0*/  @!P0 FMUL R34, R34, 16777216 ;  /* 0x4b80000022228820 */ /* 0x000fe20000400000 */
[----:B------:R-:W-:Y:S01]  /*4700*/  FADD R22, -R7, R22 ;  /* 0x0000001607167221 */ /* 0x000fe20000000100 */
[----:B------:R-:W-:Y:S01]  /*4710*/  FMUL R29, R21, R21 ;  /* 0x00000015151d7220 */ /* 0x000fe20000400000 */
[----:B-1----:R-:W-:-:S03]  /*4720*/  FADD R28, -R6, R17 ;  /* 0x00000011061c7221 */ /* 0x002fc60000000100 */
[----:B------:R-:W-:Y:S01]  /*4730*/  FFMA R29, R30, R30, R29 ;  /* 0x0000001e1e1d7223 */ /* 0x000fe2000000001d */
[----:B------:R-:W0:Y:S01]  /*4740*/  MUFU.RSQ R34, R34 ;  /* 0x0000002200227308 */ /* 0x000e220000001400 */
[----:B------:R-:W-:Y:S01]  /*4750*/  FADD R20, -R25, R16 ;  /* 0x0000001019147221 */ /* 0x000fe20000000100 */
[----:B------:R-:W-:Y:S01]  /*4760*/  FMUL R17, R28, R28 ;  /* 0x0000001c1c117220 */ /* 0x000fe20000400000 */
[----:B------:R-:W-:Y:S01]  /*4770*/  FFMA R16, R22, R22, R29 ;  /* 0x0000001616107223 */ /* 0x000fe2000000001d */
[----:B------:R-:W-:Y:S02]  /*4780*/  FADD R29, -R7, R18 ;  /* 0x00000012071d7221 */ /* 0x000fe40000000100 */
[----:B------:R-:W-:Y:S01]  /*4790*/  FFMA R18, R20, R20, R17 ;  /* 0x0000001414127223 */ /* 0x000fe20000000011 */
[----:B------:R-:W-:-:S03]  /*47a0*/  FADD R16, R16, 0.0012499999720603227615 ;  /* 0x3aa3d70a10107421 */ /* 0x000fc60000000000 */
[----:B------:R-:W-:Y:S01]  /*47b0*/  FFMA R18, R29, R29, R18 ;  /* 0x0000001d1d127223 */ /* 0x000fe20000000012 */
[----:B--2---:R-:W-:Y:S01]  /*47c0*/  FADD R13, -R6, R13 ;  /* 0x0000000d060d7221 */ /* 0x004fe20000000100 */
[----:B------:R-:W-:Y:S01]  /*47d0*/  FSETP.GEU.AND P1, PT, |R16|, 1.175494350822287508e-38, PT ;  /* 0x008000001000780b */ /* 0x000fe20003f2e200 */
[----:B------:R-:W-:Y:S01]  /*47e0*/  FADD R12, -R25, R12 ;  /* 0x0000000c190c7221 */ /* 0x000fe20000000100 */
[----:B------:R-:W-:Y:S01]  /*47f0*/  FADD R17, R18, 0.0012499999720603227615 ;  /* 0x3aa3d70a12117421 */ /* 0x000fe20000000000 */
[----:B------:R-:W-:Y:S01]  /*4800*/  FADD R14, -R7, R14 ;  /* 0x0000000e070e7221 */ /* 0x000fe20000000100 */
[----:B0-----:R-:W-:-:S03]  /*4810*/  @!P0 FMUL R34, R34, 4096 ;  /* 0x4580000022228820 */ /* 0x001fc60000400000 */
[----:B------:R-:W-:Y:S01]  /*4820*/  FSETP.GEU.AND P0, PT, |R17|, 1.175494350822287508e-38, PT ;  /* 0x008000001100780b */ /* 0x000fe20003f0e200 */
[----:B------:R-:W-:-:S05]  /*4830*/  FMUL R35, R34, R34 ;  /* 0x0000002222237220 */ /* 0x000fca0000400000 */
[----:B------:R-:W-:Y:S01]  /*4840*/  @!P1 FMUL R16, R16, 16777216 ;  /* 0x4b80000010109820 */ /* 0x000fe20000400000 */
[----:B------:R-:W-:Y:S01]  /*4850*/  FMUL R34, R34, R35 ;  /* 0x0000002322227220 */ /* 0x000fe20000400000 */
[----:B------:R-:W-:-:S03]  /*4860*/  FMUL R35, R13, R13 ;  /* 0x0000000d0d237220 */ /* 0x000fc60000400000 */
[----:B------:R-:W-:Y:S01]  /*4870*/  FMUL R11, R34, R11 ;  /* 0x0000000b220b7220 */ /* 0x000fe20000400000 */
[----:B------:R-:W0:Y:S01]  /*4880*/  MUFU.RSQ R16, R16 ;  /* 0x0000001000107308 */ /* 0x000e220000001400 */
[----:B------:R-:W-:Y:S01]  /*4890*/  @!P0 FMUL R17, R17, 16777216 ;  /* 0x4b80000011118820 */ /* 0x000fe20000400000 */
[----:B------:R-:W-:Y:S01]  /*48a0*/  FFMA R35, R12, R12, R35 ;  /* 0x0000000c0c237223 */ /* 0x000fe20000000023 */
[-C--:B------:R-:W-:Y:S01]  /*48b0*/  FFMA R33, R32, R11.reuse, R33 ;  /* 0x0000000b20217223 */ /* 0x080fe20000000021 */
[-C--:B------:R-:W-:Y:S01]  /*48c0*/  FFMA R32, R9, R11.reuse, R8 ;  /* 0x0000000b09207223 */ /* 0x080fe20000000008 */
[----:B------:R-:W-:Y:S01]  /*48d0*/  FFMA R31, R10, R11, R31 ;  /* 0x0000000b0a1f7223 */ /* 0x000fe2000000001f */
[----:B------:R-:W-:Y:S02]  /*48e0*/  FFMA R35, R14, R14, R35 ;  /* 0x0000000e0e237223 */ /* 0x000fe40000000023 */
[----:B------:R-:W1:Y:S02]  /*48f0*/  MUFU.RSQ R18, R17 ;  /* 0x0000001100127308 */ /* 0x000e640000001400 */
[----:B------:R-:W-:Y:S01]  /*4900*/  FADD R34, R35, 0.0012499999720603227615 ;  /* 0x3aa3d70a23227421 */ /* 0x000fe20000000000 */
[----:B0-----:R-:W-:-:S04]  /*4910*/  @!P1 FMUL R16, R16, 4096 ;  /* 0x4580000010109820 */ /* 0x001fc80000400000 */
[----:B------:R-:W-:Y:S01]  /*4920*/  FMUL R9, R16, R16 ;  /* 0x0000001010097220 */ /* 0x000fe20000400000 */
[----:B-1----:R-:W-:-:S03]  /*4930*/  @!P0 FMUL R18, R18, 4096 ;  /* 0x4580000012128820 */ /* 0x002fc60000400000 */
[----:B------:R-:W-:Y:S01]  /*4940*/  FMUL R16, R16, R9 ;  /* 0x0000000910107220 */ /* 0x000fe20000400000 */
[----:B------:R-:W-:Y:S01]  /*4950*/  FSETP.GEU.AND P0, PT, |R34|, 1.175494350822287508e-38, PT ;  /* 0x008000002200780b */ /* 0x000fe20003f0e200 */
[----:B------:R-:W-:Y:S02]  /*4960*/  FMUL R9, R18, R18 ;  /* 0x0000001212097220 */ /* 0x000fe40000400000 */
[----:B------:R-:W-:Y:S02]  /*4970*/  FMUL R23, R16, R23 ;  /* 0x0000001710177220 */ /* 0x000fe40000400000 */
[----:B------:R-:W-:Y:S02]  /*4980*/  FMUL R18, R18, R9 ;  /* 0x0000000912127220 */ /* 0x000fe40000400000 */
[-C--:B------:R-:W-:Y:S01]  /*4990*/  FFMA R37, R30, R23.reuse, R33 ;  /* 0x000000171e257223 */ /* 0x080fe20000000021 */
[----:B------:R-:W0:Y:S01]  /*49a0*/  LDS.128 R8, [UR7+0x400] ;  /* 0x00040007ff087984 */ /* 0x000e220008000c00 */
[----:B------:R-:W-:Y:S01]  /*49b0*/  FFMA R35, R21, R23, R32 ;  /* 0x0000001715237223 */ /* 0x000fe20000000020 */
[----:B------:R-:W-:Y:S01]  /*49c0*/  FMUL R33, R18, R19 ;  /* 0x0000001312217220 */ /* 0x000fe20000400000 */
[----:B------:R-:W-:Y:S01]  /*49d0*/  FFMA R32, R22, R23, R31 ;  /* 0x0000001716207223 */ /* 0x000fe2000000001f */
[----:B------:R-:W1:Y:S01]  /*49e0*/  LDS.128 R16, [UR7+0x410] ;  /* 0x00041007ff107984 */ /* 0x000e620008000c00 */
        /* <DEDUP_REMOVED lines=21> */
[-C--:B------:R-:W-:Y:S01]  /*4b40*/  FFMA R29, R14, R15.reuse, R29 ;  /* 0x0000000f0e1d7223 */ /* 0x080fe2000000001d */
[----:B------:R-:W-:Y:S01]  /*4b50*/  FFMA R33, R10, R10, R33 ;  /* 0x0000000a0a217223 */ /* 0x000fe20000000021 */
[----:B------:R-:W-:Y:S01]  /*4b60*/  FFMA R37, R16, R16, R35 ;  /* 0x0000001010257223 */ /* 0x000fe20000000023 */
[----:B------:R-:W-:Y:S01]  /*4b70*/  FFMA R35, R12, R15, R31 ;  /* 0x0000000f0c237223 */ /* 0x000fe2000000001f */
[----:B------:R-:W-:Y:S01]  /*4b80*/  FMUL R12, R34, R34 ;  /* 0x00000022220c7220 */ /* 0x000fe20000400000 */
[----:B------:R-:W-:Y:S01]  /*4b90*/  FADD R32, R33, 0.0012499999720603227615 ;  /* 0x3aa3d70a21207421 */ /* 0x000fe20000000000 */
[----:B------:R-:W-:Y:S01]  /*4ba0*/  FADD R33, -R25, R20 ;  /* 0x0000001419217221 */ /* 0x000fe20000000100 */
[----:B------:R-:W-:Y:S01]  /*4bb0*/  FADD R31, -R7, R22 ;  /* 0x00000016071f7221 */ /* 0x000fe20000000100 */
[----:B------:R-:W-:-:S02]  /*4bc0*/  FFMA R37, R18, R18, R37 ;  /* 0x0000001212257223 */ /* 0x000fc40000000025 */
[----:B------:R-:W-:Y:S01]  /*4bd0*/  FSETP.GEU.AND P0, PT, |R32|, 1.175494350822287508e-38, PT ;  /* 0x008000002000780b */ /* 0x000fe20003f0e200 */
[----:B------:R-:W-:Y:S01]  /*4be0*/  FFMA R12, R33, R33, R12 ;  /* 0x00000021210c7223 */ /* 0x000fe2000000000c */
[----:B------:R-:W-:-:S03]  /*4bf0*/  FADD R30, R37, 0.0012499999720603227615 ;  /* 0x3aa3d70a251e7421 */ /* 0x000fc60000000000 */
[----:B------:R-:W-:Y:S02]  /*4c00*/  FFMA R12, R31, R31, R12 ;  /* 0x0000001f1f0c7223 */ /* 0x000fe4000000000c */
[----:B------:R-:W-:Y:S02]  /*4c10*/  FSETP.GEU.AND P1, PT, |R30|, 1.175494350822287508e-38, PT ;  /* 0x008000001e00780b */ /* 0x000fe40003f2e200 */
[----:B------:R-:W-:Y:S02]  /*4c20*/  FADD R20, R12, 0.0012499999720603227615 ;  /* 0x3aa3d70a0c147421 */ /* 0x000fe40000000000 */
[----:B------:R-:W0:Y:S02]  /*4c30*/  LDS.128 R12, [UR7+0x430] ;  /* 0x00043007ff0c7984 */ /* 0x000e240008000c00 */
[----:B------:R-:W-:Y:S01]  /*4c40*/  @!P0 FMUL R32, R32, 16777216 ;  /* 0x4b80000020208820 */ /* 0x000fe20000400000 */
[----:B------:R-:W-:-:S03]  /*4c50*/  FSETP.GEU.AND P2, PT, |R20|, 1.175494350822287508e-38, PT ;  /* 0x008000001400780b */ /* 0x000fc60003f4e200 */
[----:B------:R-:W1:Y:S03]  /*4c60*/  MUFU.RSQ R21, R32 ;  /* 0x0000002000157308 */ /* 0x000e660000001400 */
[----:B------:R-:W-:-:S05]  /*4c70*/  @!P1 FMUL R30, R30, 16777216 ;  /* 0x4b8000001e1e9820 */ /* 0x000fca0000400000 */
[----:B------:R-:W2:Y:S02]  /*4c80*/  MUFU.RSQ R22, R30 ;  /* 0x0000001e00167308 */ /* 0x000ea40000001400 */
[----:B------:R-:W-:-:S06]  /*4c90*/  @!P2 FMUL R20, R20, 16777216 ;  /* 0x4b8000001414a820 */ /* 0x000fcc0000400000 */
[----:B------:R-:W3:Y:S01]  /*4ca0*/  MUFU.RSQ R20, R20 ;  /* 0x0000001400147308 */ /* 0x000ee20000001400 */
[----:B-1----:R-:W-:-:S04]  /*4cb0*/  @!P0 FMUL R21, R21, 4096 ;  /* 0x4580000015158820 */ /* 0x002fc80000400000 */
[----:B------:R-:W-:-:S04]  /*4cc0*/  FMUL R36, R21, R21 ;  /* 0x0000001515247220 */ /* 0x000fc80000400000 */
[----:B------:R-:W-:Y:S01]  /*4cd0*/  FMUL R36, R21, R36 ;  /* 0x0000002415247220 */ /* 0x000fe20000400000 */
[----:B--2---:R-:W-:-:S03]  /*4ce0*/  @!P1 FMUL R22, R22, 4096 ;  /* 0x4580000016169820 */ /* 0x004fc60000400000 */
[----:B------:R-:W-:Y:S01]  /*4cf0*/  FMUL R11, R36, R11 ;  /* 0x0000000b240b7220 */ /* 0x000fe20000400000 */
[----:B------:R-:W-:Y:S01]  /*4d00*/  FMUL R21, R22, R22 ;  /* 0x0000001616157220 */ /* 0x000fe20000400000 */
[----:B---3--:R-:W-:Y:S02]  /*4d10*/  @!P2 FMUL R20, R20, 4096 ;  /* 0x458000001414a820 */ /* 0x008fe40000400000 */
[-C--:B------:R-:W-:Y:S01]  /*4d20*/  FFMA R35, R8, R11.reuse, R35 ;  /* 0x0000000b08237223 */ /* 0x080fe20000000023 */
[-C--:B------:R-:W-:Y:S01]  /*4d30*/  FFMA R30, R9, R11.reuse, R28 ;  /* 0x0000000b091e7223 */ /* 0x080fe2000000001c */
[----:B------:R-:W-:Y:S01]  /*4d40*/  FFMA R29, R10, R11, R29 ;  /* 0x0000000b0a1d7223 */ /* 0x000fe2000000001d */
[----:B------:R-:W-:Y:S01]  /*4d50*/  FMUL R22, R22, R21 ;  /* 0x0000001516167220 */ /* 0x000fe20000400000 */
[----:B------:R-:W1:Y:S01]  /*4d60*/  LDS.128 R8, [UR7+0x440] ;  /* 0x00044007ff087984 */ /* 0x000e620008000c00 */
[----:B------:R-:W-:Y:S01]  /*4d70*/  FMUL R21, R20, R20 ;  /* 0x0000001414157220 */ /* 0x000fe20000400000 */
[----:B0-----:R-:W-:Y:S01]  /*4d80*/  FADD R13, -R6, R13 ;  /* 0x0000000d060d7221 */ /* 0x001fe20000000100 */
[----:B------:R-:W-:Y:S01]  /*4d90*/  FMUL R19, R22, R19 ;  /* 0x0000001316137220 */ /* 0x000fe20000400000 */
[----:B------:R-:W-:Y:S01]  /*4da0*/  FADD R12, -R25, R12 ;  /* 0x0000000c190c7221 */ /* 0x000fe20000000100 */
[----:B------:R-:W-:Y:S01]  /*4db0*/  FMUL R32, R20, R21 ;  /* 0x0000001514207220 */ /* 0x000fe20000400000 */
[----:B------:R-:W-:Y:S01]  /*4dc0*/  FMUL R21, R13, R13 ;  /* 0x0000000d0d157220 */ /* 0x000fe20000400000 */
[----:B------:R-:W-:Y:S01]  /*4dd0*/  FFMA R16, R16, R19, R35 ;  /* 0x0000001310107223 */ /* 0x000fe20000000023 */
[----:B------:R-:W-:Y:S01]  /*4de0*/  FADD R14, -R7, R14 ;  /* 0x0000000e070e7221 */ /* 0x000fe20000000100 */
[----:B------:R-:W-:Y:S01]  /*4df0*/  FMUL R32, R32, R23 ;  /* 0x0000001720207220 */ /* 0x000fe20000400000 */
[----:B------:R-:W-:Y:S01]  /*4e00*/  FFMA R35, R12, R12, R21 ;  /* 0x0000000c0c237223 */ /* 0x000fe20000000015 */
[-C--:B------:R-:W-:Y:S01]  /*4e10*/  FFMA R17, R17, R19.reuse, R30 ;  /* 0x0000001311117223 */ /* 0x080fe2000000001e */
[----:B------:R-:W0:Y:S01]  /*4e20*/  LDS.128 R20, [UR7+0x450] ;  /* 0x00045007ff147984 */ /* 0x000e220008000c00 */
[----:B------:R-:W-:Y:S01]  /*4e30*/  FFMA R18, R18, R19, R29 ;  /* 0x0000001312127223 */ /* 0x000fe2000000001d */
[----:B------:R-:W-:Y:S01]  /*4e40*/  FFMA R35, R14, R14, R35 ;  /* 0x0000000e0e237223 */ /* 0x000fe20000000023 */
[-C--:B------:R-:W-:Y:S01]  /*4e50*/  FFMA R33, R33, R32.reuse, R16 ;  /* 0x0000002021217223 */ /* 0x080fe20000000010 */
[-C--:B------:R-:W-:Y:S01]  /*4e60*/  FFMA R34, R34, R32.reuse, R17 ;  /* 0x0000002022227223 */ /* 0x080fe20000000011 */
[----:B------:R-:W-:Y:S01]  /*4e70*/  FFMA R31, R31, R32, R18 ;  /* 0x000000201f1f7223 */ /* 0x000fe20000000012 */
[----:B------:R-:W-:Y:S01]  /*4e80*/  FADD R28, R35, 0.0012499999720603227615 ;  /* 0x3aa3d70a231c7421 */ /* 0x000fe20000000000 */
[----:B------:R-:W2:Y:S04]  /*4e90*/  LDS.128 R16, [UR7+0x460] ;  /* 0x00046007ff107984 */ /* 0x000ea80008000c00 */
[----:B------:R-:W-:-:S13]  /*4ea0*/  FSETP.GEU.AND P0, PT, |R28|, 1.175494350822287508e-38, PT ;  /* 0x008000001c00780b */ /* 0x000fda0003f0e200 */
[----:B------:R-:W-:Y:S01]  /*4eb0*/  @!P0 FMUL R28, R28, 16777216 ;  /* 0x4b8000001c1c8820 */ /* 0x000fe20000400000 */
[----:B-1----:R-:W-:Y:S01]  /*4ec0*/  FADD R9, -R6, R9 ;  /* 0x0000000906097221 */ /* 0x002fe20000000100 */
[----:B------:R-:W-:Y:S01]  /*4ed0*/  FADD R8, -R25, R8 ;  /* 0x0000000819087221 */ /* 0x000fe20000000100 */
[----:B------:R-:W-:Y:S02]  /*4ee0*/  FADD R29, -R7, R10 ;  /* 0x0000000a071d7221 */ /* 0x000fe40000000100 */
[----:B------:R-:W-:Y:S01]  /*4ef0*/  FMUL R35, R9, R9 ;  /* 0x0000000909237220 */ /* 0x000fe20000400000 */
[----:B------:R-:W1:Y:S03]  /*4f00*/  MUFU.RSQ R10, R28 ;  /* 0x0000001c000a7308 */ /* 0x000e660000001400 */
[----:B------:R-:W-:-:S04]  /*4f10*/  FFMA R30, R8, R8, R35 ;  /* 0x00000008081e7223 */ /* 0x000fc80000000023 */
[----:B------:R-:W-:Y:S01]  /*4f20*/  FFMA R36, R29, R29, R30 ;  /* 0x0000001d1d247223 */ /* 0x000fe2000000001e */
[----:B0-----:R-:W-:Y:S01]  /*4f30*/  FADD R30, -R6, R21 ;  /* 0x00000015061e7221 */ /* 0x001fe20000000100 */
[----:B------:R-:W-:Y:S01]  /*4f40*/  FADD R32, -R25, R20 ;  /* 0x0000001419207221 */ /* 0x000fe20000000100 */
[----:B------:R-:W-:Y:S01]  /*4f50*/  FADD R22, -R7, R22 ;  /* 0x0000001607167221 */ /* 0x000fe20000000100 */
[----:B------:R-:W-:Y:S01]  /*4f60*/  FADD R36, R36, 0.0012499999720603227615 ;  /* 0x3aa3d70a24247421 */ /* 0x000fe20000000000 */
[----:B------:R-:W-:-:S04]  /*4f70*/  FMUL R21, R30, R30 ;  /* 0x0000001e1e157220 */ /* 0x000fc80000400000 */
[----:B------:R-:W-:Y:S01]  /*4f80*/  FFMA R21, R32, R32, R21 ;  /* 0x0000002020157223 */ /* 0x000fe20000000015 */
[----:B-1----:R-:W-:Y:S01]  /*4f90*/  @!P0 FMUL R10, R10, 4096 ;  /* 0x458000000a0a8820 */ /* 0x002fe20000400000 */
[----:B------:R-:W-:Y:S02]  /*4fa0*/  FSETP.GEU.AND P1, PT, |R36|, 1.175494350822287508e-38, PT ;  /* 0x008000002400780b */ /* 0x000fe40003f2e200 */
[----:B------:R-:W-:Y:S01]  /*4fb0*/  FFMA R28, R22, R22, R21 ;  /* 0x00000016161c7223 */ /* 0x000fe20000000015 */
[----:B------:R-:W-:-:S04]  /*4fc0*/  FMUL R21, R10, R10 ;  /* 0x0000000a0a157220 */ /* 0x000fc80000400000 */
[----:B------:R-:W-:Y:S01]  /*4fd0*/  FMUL R20, R10, R21 ;  /* 0x000000150a147220 */ /* 0x000fe20000400000 */
[----:B------:R-:W-:Y:S01]  /*4fe0*/  FADD R10, R28, 0.0012499999720603227615 ;  /* 0x3aa3d70a1c0a7421 */ /* 0x000fe20000000000 */
[----:B--2---:R-:W-:Y:S01]  /*4ff0*/  FADD R28, -R25, R16 ;  /* 0x00000010191c7221 */ /* 0x004fe20000000100 */
[----:B------:R-:W-:Y:S01]  /*5000*/  FADD R21, -R7, R18 ;  /* 0x0000001207157221 */ /* 0x000fe20000000100 */
[----:B------:R-:W-:Y:S01]  /*5010*/  FMUL R35, R20, R15 ;  /* 0x0000000f14237220 */ /* 0x000fe20000400000 */
[----:B------:R-:W-:Y:S01]  /*5020*/  FADD R20, -R6, R17 ;  /* 0x0000001106147221 */ /* 0x000fe20000000100 */
[----:B------:R-:W-:Y:S01]  /*5030*/  FSETP.GEU.AND P0, PT, |R10|, 1.175494350822287508e-38, PT ;  /* 0x008000000a00780b */ /* 0x000fe20003f0e200 */
[----:B------:R-:W-:Y:S01]  /*5040*/  @!P1 FMUL R36, R36, 16777216 ;  /* 0x4b80000024249820 */ /* 0x000fe20000400000 */
[-C--:B------:R-:W-:Y:S01]  /*5050*/  FFMA R33, R12, R35.reuse, R33 ;  /* 0x000000230c217223 */ /* 0x080fe20000000021 */
[----:B------:R-:W-:Y:S01]  /*5060*/  FMUL R17, R20, R20 ;  /* 0x0000001414117220 */ /* 0x000fe20000400000 */
[-C--:B------:R-:W-:Y:S01]  /*5070*/  FFMA R34, R13, R35.reuse, R34 ;  /* 0x000000230d227223 */ /* 0x080fe20000000022 */
[----:B------:R-:W0:Y:S01]  /*5080*/  MUFU.RSQ R15, R36 ;  /* 0x00000024000f7308 */ /* 0x000e220000001400 */
[----:B------:R-:W-:Y:S01]  /*5090*/  FFMA R16, R14, R35, R31 ;  /* 0x000000230e107223 */ /* 0x000fe2000000001f */
[----:B------:R-:W-:-:S04]  /*50a0*/  FFMA R12, R28, R28, R17 ;  /* 0x0000001c1c0c7223 */ /* 0x000fc80000000011 */
[----:B------:R-:W-:Y:S02]  /*50b0*/  FFMA R12, R21, R21, R12 ;  /* 0x00000015150c7223 */ /* 0x000fe4000000000c */
[----:B------:R-:W-:Y:S02]  /*50c0*/  @!P0 FMUL R10, R10, 16777216 ;  /* 0x4b8000000a0a8820 */ /* 0x000fe40000400000 */
[----:B------:R-:W-:Y:S02]  /*50d0*/  FADD R17, R12, 0.0012499999720603227615 ;  /* 0x3aa3d70a0c117421 */ /* 0x000fe40000000000 */
[----:B------:R-:W1:Y:S01]  /*50e0*/  MUFU.RSQ R18, R10 ;  /* 0x0000000a00127308 */ /* 0x000e620000001400 */
[----:B0-----:R-:W-:Y:S02]  /*50f0*/  @!P1 FMUL R15, R15, 4096 ;  /* 0x458000000f0f9820 */ /* 0x001fe40000400000 */
[----:B------:R-:W-:Y:S02]  /*5100*/  FSETP.GEU.AND P1, PT, |R17|, 1.175494350822287508e-38, PT ;  /* 0x008000001100780b */ /* 0x000fe40003f2e200 */
[----:B------:R-:W-:-:S04]  /*5110*/  FMUL R12, R15, R15 ;  /* 0x0000000f0f0c7220 */ /* 0x000fc80000400000 */
[----:B------:R-:W-:Y:S02]  /*5120*/  FMUL R36, R15, R12 ;  /* 0x0000000c0f247220 */ /* 0x000fe40000400000 */
[----:B------:R-:W0:Y:S01]  /*5130*/  LDS.128 R12, [UR7+0x470] ;  /* 0x00047007ff0c7984 */ /* 0x000e220008000c00 */
[----:B-1----:R-:W-:Y:S01]  /*5140*/  @!P0 FMUL R18, R18, 4096 ;  /* 0x4580000012128820 */ /* 0x002fe20000400000 */
[----:B------:R-:W-:-:S03]  /*5150*/  FMUL R36, R36, R11 ;  /* 0x0000000b24247220 */ /* 0x000fc60000400000 */
[----:B------:R-:W-:Y:S01]  /*5160*/  @!P1 FMUL R17, R17, 16777216 ;  /* 0x4b80000011119820 */ /* 0x000fe20000400000 */
[----:B------:R-:W-:Y:S01]  /*5170*/  FMUL R11, R18, R18 ;  /* 0x00000012120b7220 */ /* 0x000fe20000400000 */
[-C--:B------:R-:W-:Y:S01]  /*5180*/  FFMA R35, R9, R36.reuse, R34 ;  /* 0x0000002409237223 */ /* 0x080fe20000000022 */
[-C--:B------:R-:W-:Y:S01]  /*5190*/  FFMA R31, R8, R36.reuse, R33 ;  /* 0x00000024081f7223 */ /* 0x080fe20000000021 */
[----:B------:R-:W-:Y:S01]  /*51a0*/  FFMA R29, R29, R36, R16 ;  /* 0x000000241d1d7223 */ /* 0x000fe20000000010 */
[----:B------:R-:W-:Y:S02]  /*51b0*/  FMUL R34, R18, R11 ;  /* 0x0000000b12227220 */ /* 0x000fe40000400000 */
[----:B------:R-:W1:Y:S01]  /*51c0*/  LDS.128 R8, [UR7+0x480] ;  /* 0x00048007ff087984 */ /* 0x000e620008000c00 */
[----:B------:R-:W2:Y:S01]  /*51d0*/  MUFU.RSQ R18, R17 ;  /* 0x0000001100127308 */ /* 0x000ea20000001400 */
[----:B------:R-:W-:-:S04]  /*51e0*/  FMUL R33, R34, R23 ;  /* 0x0000001722217220 */ /* 0x000fc80000400000 */
[-C--:B------:R-:W-:Y:S01]  /*51f0*/  FFMA R31, R32, R33.reuse, R31 ;  /* 0x00000021201f7223 */ /* 0x080fe2000000001f */
[----:B------:R-:W-:Y:S01]  /*5200*/  FFMA R22, R22, R33, R29 ;  /* 0x0000002116167223 */ /* 0x000fe2000000001d */
[----:B--2---:R-:W-:-:S04]  /*5210*/  @!P1 FMUL R18, R18, 4096 ;  /* 0x4580000012129820 */ /* 0x004fc80000400000 */
[----:B------:R-:W-:-:S04]  /*5220*/  FMUL R23, R18, R18 ;  /* 0x0000001212177220 */ /* 0x000fc80000400000 */
[----:B------:R-:W-:Y:S01]  /*5230*/  FMUL R18, R18, R23 ;  /* 0x0000001712127220 */ /* 0x000fe20000400000 */
[----:B------:R-:W-:Y:S01]  /*5240*/  FFMA R23, R30, R33, R35 ;  /* 0x000000211e177223 */ /* 0x000fe20000000023 */
[----:B0-----:R-:W-:Y:S01]  /*5250*/  FADD R13, -R6, R13 ;  /* 0x0000000d060d7221 */ /* 0x001fe20000000100 */
[----:B------:R-:W-:Y:S01]  /*5260*/  FADD R12, -R25, R12 ;  /* 0x0000000c190c7221 */ /* 0x000fe20000000100 */
[----:B------:R-:W-:Y:S01]  /*5270*/  FMUL R30, R18, R19 ;  /* 0x00000013121e7220 */ /* 0x000fe20000400000 */
[----:B------:R-:W-:Y:S01]  /*5280*/  FADD R14, -R7, R14 ;  /* 0x0000000e070e7221 */ /* 0x000fe20000000100 */
[----:B------:R-:W-:Y:S01]  /*5290*/  FMUL R37, R13, R13 ;  /* 0x0000000d0d257220 */ /* 0x000fe20000400000 */
[----:B------:R-:W0:Y:S01]  /*52a0*/  LDS.128 R16, [UR7+0x490] ;  /* 0x00049007ff107984 */ /* 0x000e220008000c00 */
[-C--:B------:R-:W-:Y:S01]  /*52b0*/  FFMA R31, R28, R30.reuse, R31 ;  /* 0x0000001e1c1f7223 */ /* 0x080fe2000000001f */
[----:B------:R-:W-:Y:S01]  /*52c0*/  FFMA R33, R21, R30, R22 ;  /* 0x0000001e15217223 */ /* 0x000fe20000000016 */
[----:B------:R-:W-:Y:S01]  /*52d0*/  FFMA R37, R12, R12, R37 ;  /* 0x0000000c0c257223 */ /* 0x000fe20000000025 */
[----:B-1----:R-:W-:-:S03]  /*52e0*/  FADD R32, -R6, R9 ;  /* 0x0000000906207221 */ /* 0x002fc60000000100 */
[----:B------:R-:W-:Y:S01]  /*52f0*/  FFMA R37, R14, R14, R37 ;  /* 0x0000000e0e257223 */ /* 0x000fe20000000025 */
[----:B------:R-:W-:Y:S01]  /*5300*/  FADD R8, -R25, R8 ;  /* 0x0000000819087221 */ /* 0x000fe20000000100 */
[----:B------:R-:W-:Y:S02]  /*5310*/  FMUL R9, R32, R32 ;  /* 0x0000002020097220 */ /* 0x000fe40000400000 */
[----:B------:R-:W-:Y:S01]  /*5320*/  FADD R34, R37, 0.0012499999720603227615 ;  /* 0x3aa3d70a25227421 */ /* 0x000fe20000000000 */
[----:B------:R-:W-:Y:S01]  /*5330*/  FADD R37, -R7, R10 ;  /* 0x0000000a07257221 */ /* 0x000fe20000000100 */
[----:B------:R-:W-:-:S03]  /*5340*/  FFMA R10, R8, R8, R9 ;  /* 0x00000008080a7223 */ /* 0x000fc60000000009 */
[----:B------:R-:W-:Y:S01]  /*5350*/  FSETP.GEU.AND P0, PT, |R34|, 1.175494350822287508e-38, PT ;  /* 0x008000002200780b */ /* 0x000fe20003f0e200 */
[----:B------:R-:W-:-:S04]  /*5360*/  FFMA R10, R37, R37, R10 ;  /* 0x00000025250a7223 */ /* 0x000fc8000000000a */
[----:B------:R-:W-:-:S05]  /*5370*/  FADD R10, R10, 0.0012499999720603227615 ;  /* 0x3aa3d70a0a0a7421 */ /* 0x000fca0000000000 */
[----:B------:R-:W-:-:S03]  /*5380*/  FSETP.GEU.AND P1, PT, |R10|, 1.175494350822287508e-38, PT ;  /* 0x008000000a00780b */ /* 0x000fc60003f2e200 */
[----:B------:R-:W-:-:S04]  /*5390*/  @!P0 FMUL R34, R34, 16777216 ;  /* 0x4b80000022228820 */ /* 0x000fc80000400000 */
[----:B------:R-:W1:Y:S01]  /*53a0*/  MUFU.RSQ R9, R34 ;  /* 0x0000002200097308 */ /* 0x000e620000001400 */
[----:B0-----:R-:W-:-:S05]  /*53b0*/  FADD R17, -R6, R17 ;  /* 0x0000001106117221 */ /* 0x001fca0000000100 */
[----:B------:R-:W-:Y:S01]  /*53c0*/  @!P1 FMUL R10, R10, 16777216 ;  /* 0x4b8000000a0a9820 */ /* 0x000fe20000400000 */
[----:B------:R-:W-:Y:S01]  /*53d0*/  FADD R16, -R25, R16 ;  /* 0x0000001019107221 */ /* 0x000fe20000000100 */
[----:B------:R-:W-:Y:S01]  /*53e0*/  FADD R18, -R7, R18 ;  /* 0x0000001207127221 */ /* 0x000fe20000000100 */
[----:B------:R-:W-:-:S03]  /*53f0*/  FMUL R29, R17, R17 ;  /* 0x00000011111d7220 */ /* 0x000fc60000400000 */
[----:B------:R-:W0:Y:S01]  /*5400*/  MUFU.RSQ R10, R10 ;  /* 0x0000000a000a7308 */ /* 0x000e220000001400 */
[----:B------:R-:W-:Y:S01]  /*5410*/  FFMA R29, R16, R16, R29 ;  /* 0x00000010101d7223 */ /* 0x000fe2000000001d */
[----:B-1----:R-:W-:-:S03]  /*5420*/  @!P0 FMUL R9, R9, 4096 ;  /* 0x4580000009098820 */ /* 0x002fc60000400000 */
[----:B------:R-:W-:Y:S01]  /*5430*/  FFMA R29, R18, R18, R29 ;  /* 0x00000012121d7223 */ /* 0x000fe2000000001d */
[----:B------:R-:W-:-:S03]  /*5440*/  FMUL R28, R9, R9 ;  /* 0x00000009091c7220 */ /* 0x000fc60000400000 */
[----:B------:R-:W-:Y:S01]  /*5450*/  FADD R29, R29, 0.0012499999720603227615 ;  /* 0x3aa3d70a1d1d7421 */ /* 0x000fe20000000000 */
[----:B------:R-:W-:Y:S01]  /*5460*/  FMUL R34, R9, R28 ;  /* 0x0000001c09227220 */ /* 0x000fe20000400000 */
[----:B------:R-:W-:-:S03]  /*5470*/  FFMA R28, R20, R30, R23 ;  /* 0x0000001e141c7223 */ /* 0x000fc60000000017 */
[----:B------:R-:W-:Y:S01]  /*5480*/  FSETP.GEU.AND P0, PT, |R29|, 1.175494350822287508e-38, PT ;  /* 0x008000001d00780b */ /* 0x000fe20003f0e200 */
[----:B------:R-:W1:Y:S01]  /*5490*/  LDS.128 R20, [UR7+0x4a0] ;  /* 0x0004a007ff147984 */ /* 0x000e620008000c00 */
[----:B------:R-:W-:Y:S01]  /*54a0*/  FMUL R15, R34, R15 ;  /* 0x0000000f220f7220 */ /* 0x000fe20000400000 */
[----:B0-----:R-:W-:-:S03]  /*54b0*/  @!P1 FMUL R10, R10, 4096 ;  /* 0x458000000a0a9820 */ /* 0x001fc60000400000 */
[-C--:B------:R-:W-:Y:S01]  /*54c0*/  FFMA R9, R12, R15.reuse, R31 ;  /* 0x0000000f0c097223 */ /* 0x080fe2000000001f */
[----:B------:R-:W-:Y:S01]  /*54d0*/  FMUL R35, R10, R10 ;  /* 0x0000000a0a237220 */ /* 0x000fe20000400000 */
[-C--:B------:R-:W-:Y:S01]  /*54e0*/  FFMA R31, R13, R15.reuse, R28 ;  /* 0x0000000f0d1f7223 */ /* 0x080fe2000000001c */
[----:B------:R-:W-:Y:S02]  /*54f0*/  FFMA R28, R14, R15, R33 ;  /* 0x0000000f0e1c7223 */ /* 0x000fe40000000021 */
[----:B------:R-:W-:Y:S01]  /*5500*/  FMUL R10, R10, R35 ;  /* 0x000000230a0a7220 */ /* 0x000fe20000400000 */
[----:B------:R-:W0:Y:S01]  /*5510*/  LDS.128 R12, [UR7+0x4b0] ;  /* 0x0004b007ff0c7984 */ /* 0x000e220008000c00 */
[----:B------:R-:W-:Y:S02]  /*5520*/  @!P0 FMUL R29, R29, 16777216 ;  /* 0x4b8000001d1d8820 */ /* 0x000fe40000400000 */
[----:B------:R-:W-:Y:S02]  /*5530*/  FMUL R33, R10, R11 ;  /* 0x0000000b0a217220 */ /* 0x000fe40000400000 */
[----:B------:R-:W2:Y:S02]  /*5540*/  MUFU.RSQ R36, R29 ;  /* 0x0000001d00247308 */ /* 0x000ea40000001400 */
        /* <DEDUP_REMOVED lines=10> */
[----:B------:R-:W-:Y:S02]  /*55f0*/  FMUL R21, R28, R28 ;  /* 0x0000001c1c157220 */ /* 0x000fe40000400000 */
[----:B------:R-:W-:Y:S02]  /*5600*/  FMUL R19, R36, R19 ;  /* 0x0000001324137220 */ /* 0x000fe40000400000 */
[----:B------:R-:W-:-:S02]  /*5610*/  FFMA R22, R30, R30, R21 ;  /* 0x0000001e1e167223 */ /* 0x000fc40000000015 */
[----:B------:R-:W-:Y:S01]  /*5620*/  FFMA R32, R17, R19, R32 ;  /* 0x0000001311207223 */ /* 0x000fe20000000020 */
[----:B0-----:R-:W-:Y:S01]  /*5630*/  FADD R29, -R25, R12 ;  /* 0x0000000c191d7221 */ /* 0x001fe20000000100 */
[----:B------:R-:W-:Y:S01]  /*5640*/  FFMA R12, R31, R31, R22 ;  /* 0x0000001f1f0c7223 */ /* 0x000fe20000000016 */
[----:B------:R-:W-:Y:S01]  /*5650*/  FADD R20, -R6, R13 ;  /* 0x0000000d06147221 */ /* 0x000fe20000000100 */
[----:B------:R-:W-:Y:S02]  /*5660*/  FADD R22, -R7, R14 ;  /* 0x0000000e07167221 */ /* 0x000fe40000000100 */
[----:B------:R-:W-:Y:S01]  /*5670*/  FADD R14, R12, 0.0012499999720603227615 ;  /* 0x3aa3d70a0c0e7421 */ /* 0x000fe20000000000 */
[----:B------:R-:W-:Y:S01]  /*5680*/  FMUL R13, R20, R20 ;  /* 0x00000014140d7220 */ /* 0x000fe20000400000 */
[----:B---3--:R-:W-:-:S03]  /*5690*/  FADD R33, -R6, R9 ;  /* 0x0000000906217221 */ /* 0x008fc60000000100 */
[----:B------:R-:W-:Y:S01]  /*56a0*/  FFMA R13, R29, R29, R13 ;  /* 0x0000001d1d0d7223 */ /* 0x000fe2000000000d */
[----:B------:R-:W-:Y:S01]  /*56b0*/  FSETP.GEU.AND P0, PT, |R14|, 1.175494350822287508e-38, PT ;  /* 0x008000000e00780b */ /* 0x000fe20003f0e200 */
[----:B------:R-:W-:Y:S01]  /*56c0*/  FADD R35, -R25, R8 ;  /* 0x0000000819237221 */ /* 0x000fe20000000100 */
[----:B------:R-:W-:Y:S01]  /*56d0*/  FMUL R8, R33, R33 ;  /* 0x0000002121087220 */ /* 0x000fe20000400000 */
[----:B------:R-:W-:Y:S01]  /*56e0*/  FFMA R13, R22, R22, R13 ;  /* 0x00000016160d7223 */ /* 0x000fe2000000000d */
[----:B------:R-:W-:Y:S02]  /*56f0*/  FADD R21, -R7, R10 ;  /* 0x0000000a07157221 */ /* 0x000fe40000000100 */
[----:B------:R-:W-:Y:S01]  /*5700*/  FFMA R8, R35, R35, R8 ;  /* 0x0000002323087223 */ /* 0x000fe20000000008 */
[----:B------:R-:W-:Y:S01]  /*5710*/  FADD R12, R13, 0.0012499999720603227615 ;  /* 0x3aa3d70a0d0c7421 */ /* 0x000fe20000000000 */
[-C--:B------:R-:W-:Y:S01]  /*5720*/  FFMA R13, R16, R19.reuse, R34 ;  /* 0x00000013100d7223 */ /* 0x080fe20000000022 */
[----:B------:R-:W-:Y:S01]  /*5730*/  FFMA R34, R18, R19, R37 ;  /* 0x0000001312227223 */ /* 0x000fe20000000025 */
[----:B------:R-:W-:Y:S01]  /*5740*/  FFMA R8, R21, R21, R8 ;  /* 0x0000001515087223 */ /* 0x000fe20000000008 */
[----:B------:R-:W0:Y:S01]  /*5750*/  LDS.128 R16, [UR7+0x4d0] ;  /* 0x0004d007ff107984 */ /* 0x000e220008000c00 */
[----:B------:R-:W-:Y:S01]  /*5760*/  FSETP.GEU.AND P1, PT, |R12|, 1.175494350822287508e-38, PT ;  /* 0x008000000c00780b */ /* 0x000fe20003f2e200 */
[----:B------:R-:W-:Y:S01]  /*5770*/  @!P0 FMUL R14, R14, 16777216 ;  /* 0x4b8000000e0e8820 */ /* 0x000fe20000400000 */
[----:B------:R-:W-:-:S03]  /*5780*/  FADD R9, R8, 0.0012499999720603227615 ;  /* 0x3aa3d70a08097421 */ /* 0x000fc60000000000 */
[----:B------:R-:W1:Y:S02]  /*5790*/  MUFU.RSQ R8, R14 ;  /* 0x0000000e00087308 */ /* 0x000e640000001400 */
[----:B------:R-:W-:-:S06]  /*57a0*/  FSETP.GEU.AND P2, PT, |R9|, 1.175494350822287508e-38, PT ;  /* 0x008000000900780b */ /* 0x000fcc0003f4e200 */
[----:B------:R-:W-:-:S04]  /*57b0*/  @!P1 FMUL R12, R12, 16777216 ;  /* 0x4b8000000c0c9820 */ /* 0x000fc80000400000 */
[----:B------:R-:W2:Y:S03]  /*57c0*/  MUFU.RSQ R36, R12 ;  /* 0x0000000c00247308 */ /* 0x000ea60000001400 */
[----:B------:R-:W-:Y:S01]  /*57d0*/  @!P2 FMUL R9, R9, 16777216 ;  /* 0x4b8000000909a820 */ /* 0x000fe20000400000 */
[----:B-1----:R-:W-:-:S04]  /*57e0*/  @!P0 FMUL R8, R8, 4096 ;  /* 0x4580000008088820 */ /* 0x002fc80000400000 */
[----:B------:R-:W1:Y:S01]  /*57f0*/  MUFU.RSQ R10, R9 ;  /* 0x00000009000a7308 */ /* 0x000e620000001400 */
[----:B------:R-:W-:-:S04]  /*5800*/  FMUL R37, R8, R8 ;  /* 0x0000000808257220 */ /* 0x000fc80000400000 */
[----:B------:R-:W-:-:S04]  /*5810*/  FMUL R8, R8, R37 ;  /* 0x0000002508087220 */ /* 0x000fc80000400000 */
[----:B------:R-:W-:Y:S01]  /*5820*/  FMUL R37, R8, R23 ;  /* 0x0000001708257220 */ /* 0x000fe20000400000 */
[----:B--2---:R-:W-:-:S03]  /*5830*/  @!P1 FMUL R36, R36, 4096 ;  /* 0x4580000024249820 */ /* 0x004fc60000400000 */
[-C--:B------:R-:W-:Y:S01]  /*5840*/  FFMA R30, R30, R37.reuse, R13 ;  /* 0x000000251e1e7223 */ /* 0x080fe2000000000d */
[----:B------:R-:W-:Y:S01]  /*5850*/  FMUL R13, R36, R36 ;  /* 0x00000024240d7220 */ /* 0x000fe20000400000 */
[-C--:B------:R-:W-:Y:S01]  /*5860*/  FFMA R23, R28, R37.reuse, R32 ;  /* 0x000000251c177223 */ /* 0x080fe20000000020 */
[----:B------:R-:W-:Y:S01]  /*5870*/  FFMA R31, R31, R37, R34 ;  /* 0x000000251f1f7223 */ /* 0x000fe20000000022 */
[----:B-1----:R-:W-:Y:S01]  /*5880*/  @!P2 FMUL R10, R10, 4096 ;  /* 0x458000000a0aa820 */ /* 0x002fe20000400000 */
[----:B------:R-:W-:Y:S01]  /*5890*/  FMUL R36, R36, R13 ;  /* 0x0000000d24247220 */ /* 0x000fe20000400000 */
[----:B0-----:R-:W-:Y:S01]  /*58a0*/  FADD R34, -R25, R16 ;  /* 0x0000001019227221 */ /* 0x001fe20000000100 */
[----:B------:R-:W-:Y:S01]  /*58b0*/  FADD R32, -R7, R18 ;  /* 0x0000001207207221 */ /* 0x000fe20000000100 */
[----:B------:R-:W-:Y:S01]  /*58c0*/  FMUL R9, R10, R10 ;  /* 0x0000000a0a097220 */ /* 0x000fe20000400000 */
[----:B------:R-:W-:Y:S02]  /*58d0*/  FMUL R37, R36, R15 ;  /* 0x0000000f24257220 */ /* 0x000fe40000400000 */
[----:B------:R-:W0:Y:S01]  /*58e0*/  LDS.128 R12, [UR7+0x4e0] ;  /* 0x0004e007ff0c7984 */ /* 0x000e220008000c00 */
[----:B------:R-:W-:Y:S01]  /*58f0*/  FMUL R28, R10, R9 ;  /* 0x000000090a1c7220 */ /* 0x000fe20000400000 */
[-C--:B------:R-:W-:Y:S01]  /*5900*/  FFMA R29, R29, R37.reuse, R30 ;  /* 0x000000251d1d7223 */ /* 0x080fe2000000001e */
[----:B------:R-:W-:Y:S01]  /*5910*/  FADD R30, -R6, R17 ;  /* 0x00000011061e7221 */ /* 0x000fe20000000100 */
[----:B------:R-:W-:Y:S01]  /*5920*/  FFMA R20, R20, R37, R23 ;  /* 0x0000002514147223 */ /* 0x000fe20000000017 */
[----:B------:R-:W-:Y:S01]  /*5930*/  FMUL R28, R28, R11 ;  /* 0x0000000b1c1c7220 */ /* 0x000fe20000400000 */
[----:B------:R-:W-:Y:S01]  /*5940*/  FFMA R22, R22, R37, R31 ;  /* 0x0000002516167223 */ /* 0x000fe2000000001f */
[----:B------:R-:W1:Y:S01]  /*5950*/  LDS.128 R8, [UR7+0x4f0] ;  /* 0x0004f007ff087984 */ /* 0x000e620008000c00 */
[----:B------:R-:W-:Y:S01]  /*5960*/  FMUL R17, R30, R30 ;  /* 0x0000001e1e117220 */ /* 0x000fe20000400000 */
[-C--:B------:R-:W-:Y:S01]  /*5970*/  FFMA R35, R35, R28.reuse, R29 ;  /* 0x0000001c23237223 */ /* 0x080fe2000000001d */
[----:B------:R-:W-:-:S02]  /*5980*/  FFMA R33, R33, R28, R20 ;  /* 0x0000001c21217223 */ /* 0x000fc40000000014 */
[----:B------:R-:W-:-:S04]  /*5990*/  FFMA R17, R34, R34, R17 ;  /* 0x0000002222117223 */ /* 0x000fc80000000011 */
[----:B------:R-:W-:-:S04]  /*59a0*/  FFMA R17, R32, R32, R17 ;  /* 0x0000002020117223 */ /* 0x000fc80000000011 */
[----:B------:R-:W-:-:S05]  /*59b0*/  FADD R36, R17, 0.0012499999720603227615 ;  /* 0x3aa3d70a11247421 */ /* 0x000fca0000000000 */
[----:B------:R-:W-:-:S13]  /*59c0*/  FSETP.GEU.AND P0, PT, |R36|, 1.175494350822287508e-38, PT ;  /* 0x008000002400780b */ /* 0x000fda0003f0e200 */
[----:B------:R-:W-:Y:S01]  /*59d0*/  @!P0 FMUL R36, R36, 16777216 ;  /* 0x4b80000024248820 */ /* 0x000fe20000400000 */
[----:B0-----:R-:W-:Y:S01]  /*59e0*/  FADD R16, -R6, R13 ;  /* 0x0000000d06107221 */ /* 0x001fe20000000100 */
[----:B------:R-:W-:Y:S01]  /*59f0*/  FADD R31, -R25, R12 ;  /* 0x0000000c191f7221 */ /* 0x000fe20000000100 */
[----:B------:R-:W-:Y:S01]  /*5a00*/  FFMA R13, R21, R28, R22 ;  /* 0x0000001c150d7223 */ /* 0x000fe20000000016 */
[----:B------:R-:W-:Y:S01]  /*5a10*/  FADD R17, -R7, R14 ;  /* 0x0000000e07117221 */ /* 0x000fe20000000100 */
[----:B------:R-:W-:Y:S01]  /*5a20*/  FMUL R12, R16, R16 ;  /* 0x00000010100c7220 */ /* 0x000fe20000400000 */
[----:B------:R-:W0:Y:S01]  /*5a30*/  LDS.128 R20, [UR7+0x500] ;  /* 0x00050007ff147984 */ /* 0x000e220008000c00 */
[----:B------:R-:W2:Y:S01]  /*5a40*/  MUFU.RSQ R36, R36 ;  /* 0x0000002400247308 */ /* 0x000ea20000001400 */
[----:B-1----:R-:W-:Y:S01]  /*5a50*/  FADD R28, -R6, R9 ;  /* 0x00000009061c7221 */ /* 0x002fe20000000100 */
[----:B------:R-:W-:Y:S01]  /*5a60*/  FFMA R12, R31, R31, R12 ;  /* 0x0000001f1f0c7223 */ /* 0x000fe2000000000c */
[----:B------:R-:W-:Y:S01]  /*5a70*/  FADD R18, -R25, R8 ;  /* 0x0000000819127221 */ /* 0x000fe20000000100 */
[----:B------:R-:W-:Y:S01]  /*5a80*/  FADD R29, -R7, R10 ;  /* 0x0000000a071d7221 */ /* 0x000fe20000000100 */
[----:B------:R-:W-:Y:S01]  /*5a90*/  FMUL R9, R28, R28 ;  /* 0x0000001c1c097220 */ /* 0x000fe20000400000 */
[----:B------:R-:W-:-:S03]  /*5aa0*/  FFMA R12, R17, R17, R12 ;  /* 0x00000011110c7223 */ /* 0x000fc6000000000c */
[----:B------:R-:W-:Y:S01]  /*5ab0*/  FFMA R8, R18, R18, R9 ;  /* 0x0000001212087223 */ /* 0x000fe20000000009 */
[----:B------:R-:W-:-:S03]  /*5ac0*/  FADD R9, R12, 0.0012499999720603227615 ;  /* 0x3aa3d70a0c097421 */ /* 0x000fc60000000000 */
[----:B------:R-:W-:Y:S02]  /*5ad0*/  FFMA R8, R29, R29, R8 ;  /* 0x0000001d1d087223 */ /* 0x000fe40000000008 */
[----:B------:R-:W-:Y:S02]  /*5ae0*/  FSETP.GEU.AND P1, PT, |R9|, 1.175494350822287508e-38, PT ;  /* 0x008000000900780b */ /* 0x000fe40003f2e200 */
[----:B------:R-:W-:Y:S01]  /*5af0*/  FADD R10, R8, 0.0012499999720603227615 ;  /* 0x3aa3d70a080a7421 */ /* 0x000fe20000000000 */
[----:B--2---:R-:W-:-:S04]  /*5b00*/  @!P0 FMUL R36, R36, 4096 ;  /* 0x4580000024248820 */ /* 0x004fc80000400000 */
[----:B------:R-:W-:Y:S01]  /*5b10*/  FSETP.GEU.AND P0, PT, |R10|, 1.175494350822287508e-38, PT ;  /* 0x008000000a00780b */ /* 0x000fe20003f0e200 */
[----:B------:R-:W-:-:S04]  /*5b20*/  FMUL R37, R36, R36 ;  /* 0x0000002424257220 */ /* 0x000fc80000400000 */
[----:B------:R-:W-:Y:S01]  /*5b30*/  FMUL R36, R36, R37 ;  /* 0x0000002524247220 */ /* 0x000fe20000400000 */
[----:B------:R-:W-:-:S03]  /*5b40*/  @!P1 FMUL R9, R9, 16777216 ;  /* 0x4b80000009099820 */ /* 0x000fc60000400000 */
[----:B------:R-:W-:-:S03]  /*5b50*/  FMUL R19, R36, R19 ;  /* 0x0000001324137220 */ /* 0x000fc60000400000 */
[----:B------:R-:W1:Y:S01]  /*5b60*/  MUFU.RSQ R9, R9 ;  /* 0x0000000900097308 */ /* 0x000e620000001400 */
[----:B------:R-:W-:Y:S01]  /*5b70*/  @!P0 FMUL R10, R10, 16777216 ;  /* 0x4b8000000a0a8820 */ /* 0x000fe20000400000 */
[-C--:B------:R-:W-:Y:S01]  /*5b80*/  FFMA R8, R34, R19.reuse, R35 ;  /* 0x0000001322087223 */ /* 0x080fe20000000023 */
[-C--:B------:R-:W-:Y:S01]  /*5b90*/  FFMA R33, R30, R19.reuse, R33 ;  /* 0x000000131e217223 */ /* 0x080fe20000000021 */
[----:B------:R-:W-:Y:S01]  /*5ba0*/  FFMA R32, R32, R19, R13 ;  /* 0x0000001320207223 */ /* 0x000fe2000000000d */
[----:B0-----:R-:W-:Y:S01]  /*5bb0*/  FADD R21, -R6, R21 ;  /* 0x0000001506157221 */ /* 0x001fe20000000100 */
[----:B------:R-:W-:Y:S01]  /*5bc0*/  FADD R20, -R25, R20 ;  /* 0x0000001419147221 */ /* 0x000fe20000000100 */
[----:B------:R-:W-:Y:S01]  /*5bd0*/  FADD R22, -R7, R22 ;  /* 0x0000001607167221 */ /* 0x000fe20000000100 */
        /* <DEDUP_REMOVED lines=29> */
[----:B0-----:R-:W-:Y:S01]  /*5db0*/  FADD R30, -R6, R13 ;  /* 0x0000000d061e7221 */ /* 0x001fe20000000100 */
        /* <DEDUP_REMOVED lines=12> */
[----:B------:R-:W-:Y:S01]  /*5e80*/  FFMA R10, R14, R14, R29 ;  /* 0x0000000e0e0a7223 */ /* 0x000fe2000000001d */
[----:B------:R-:W-:Y:S01]  /*5e90*/  FADD R29, -R25, R16 ;  /* 0x00000010191d7221 */ /* 0x000fe20000000100 */
[----:B------:R-:W-:Y:S01]  /*5ea0*/  FMUL R16, R28, R28 ;  /* 0x0000001c1c107220 */ /* 0x000fe20000400000 */
[----:B------:R-:W-:Y:S01]  /*5eb0*/  FADD R36, R9, 0.0012499999720603227615 ;  /* 0x3aa3d70a09247421 */ /* 0x000fe20000000000 */
[----:B------:R-:W-:Y:S01]  /*5ec0*/  FFMA R10, R13, R13, R10 ;  /* 0x0000000d0d0a7223 */ /* 0x000fe2000000000a */
[----:B------:R-:W-:Y:S01]  /*5ed0*/  FADD R33, -R7, R18 ;  /* 0x0000001207217221 */ /* 0x000fe20000000100 */
[----:B------:R-:W-:Y:S01]  /*5ee0*/  FFMA R16, R29, R29, R16 ;  /* 0x0000001d1d107223 */ /* 0x000fe20000000010 */
[----:B------:R-:W-:Y:S01]  /*5ef0*/  FFMA R17, R21, R23, R32 ;  /* 0x0000001715117223 */ /* 0x000fe20000000020 */
[----:B------:R-:W-:Y:S01]  /*5f00*/  FSETP.GEU.AND P0, PT, |R36|, 1.175494350822287508e-38, PT ;  /* 0x008000002400780b */ /* 0x000fe20003f0e200 */
[----:B------:R-:W-:Y:S01]  /*5f10*/  FADD R10, R10, 0.0012499999720603227615 ;  /* 0x3aa3d70a0a0a7421 */ /* 0x000fe20000000000 */
[----:B------:R-:W-:Y:S01]  /*5f20*/  FFMA R16, R33, R33, R16 ;  /* 0x0000002121107223 */ /* 0x000fe20000000010 */
[----:B------:R-:W0:Y:S03]  /*5f30*/  LDS.128 R20, [UR7+0x540] ;  /* 0x00054007ff147984 */ /* 0x000e260008000c00 */
[----:B------:R-:W-:Y:S01]  /*5f40*/  FSETP.GEU.AND P1, PT, |R10|, 1.175494350822287508e-38, PT ;  /* 0x008000000a00780b */ /* 0x000fe20003f2e200 */
[----:B------:R-:W-:-:S05]  /*5f50*/  FADD R16, R16, 0.0012499999720603227615 ;  /* 0x3aa3d70a10107421 */ /* 0x000fca0000000000 */
[----:B------:R-:W-:Y:S01]  /*5f60*/  FSETP.GEU.AND P2, PT, |R16|, 1.175494350822287508e-38, PT ;  /* 0x008000001000780b */ /* 0x000fe20003f4e200 */
[----:B------:R-:W-:-:S04]  /*5f70*/  @!P0 FMUL R36, R36, 16777216 ;  /* 0x4b80000024248820 */ /* 0x000fc80000400000 */
[----:B------:R-:W1:Y:S02]  /*5f80*/  MUFU.RSQ R9, R36 ;  /* 0x0000002400097308 */ /* 0x000e640000001400 */
[----:B------:R-:W-:-:S06]  /*5f90*/  @!P1 FMUL R10, R10, 16777216 ;  /* 0x4b8000000a0a9820 */ /* 0x000fcc0000400000 */
[----:B------:R-:W2:Y:S01]  /*5fa0*/  MUFU.RSQ R18, R10 ;  /* 0x0000000a00127308 */ /* 0x000ea20000001400 */
[----:B------:R-:W-:-:S07]  /*5fb0*/  @!P2 FMUL R16, R16, 16777216 ;  /* 0x4b8000001010a820 */ /* 0x000fce0000400000 */
[----:B------:R-:W3:Y:S01]  /*5fc0*/  MUFU.RSQ R16, R16 ;  /* 0x0000001000107308 */ /* 0x000ee20000001400 */
[----:B-1----:R-:W-:-:S04]  /*5fd0*/  @!P0 FMUL R9, R9, 4096 ;  /* 0x4580000009098820 */ /* 0x002fc80000400000 */
[----:B------:R-:W-:Y:S01]  /*5fe0*/  FMUL R32, R9, R9 ;  /* 0x0000000909207220 */ /* 0x000fe20000400000 */
[----:B--2---:R-:W-:-:S03]  /*5ff0*/  @!P1 FMUL R18, R18, 4096 ;  /* 0x4580000012129820 */ /* 0x004fc60000400000 */
[----:B------:R-:W-:Y:S01]  /*6000*/  FMUL R32, R9, R32 ;  /* 0x0000002009207220 */ /* 0x000fe20000400000 */
[----:B0-----:R-:W-:Y:S01]  /*6010*/  FADD R21, -R6, R21 ;  /* 0x0000001506157221 */ /* 0x001fe20000000100 */
[----:B------:R-:W-:Y:S01]  /*6020*/  FADD R20, -R25, R20 ;  /* 0x0000001419147221 */ /* 0x000fe20000000100 */
[----:B------:R-:W-:Y:S01]  /*6030*/  FMUL R9, R18, R18 ;  /* 0x0000001212097220 */ /* 0x000fe20000400000 */
[----:B------:R-:W-:Y:S01]  /*6040*/  FMUL R32, R32, R15 ;  /* 0x0000000f20207220 */ /* 0x000fe20000400000 */
[----:B------:R-:W-:Y:S02]  /*6050*/  FADD R22, -R7, R22 ;  /* 0x0000001607167221 */ /* 0x000fe40000000100 */
[----:B------:R-:W-:Y:S01]  /*6060*/  FMUL R18, R18, R9 ;  /* 0x0000000912127220 */ /* 0x000fe20000400000 */
[-C--:B------:R-:W-:Y:S01]  /*6070*/  FFMA R37, R31, R32.reuse, R8 ;  /* 0x000000201f257223 */ /* 0x080fe20000000008 */
[----:B---3--:R-:W-:Y:S01]  /*6080*/  @!P2 FMUL R16, R16, 4096 ;  /* 0x458000001010a820 */ /* 0x008fe20000400000 */
[-C--:B------:R-:W-:Y:S01]  /*6090*/  FFMA R15, R30, R32.reuse, R17 ;  /* 0x000000201e0f7223 */ /* 0x080fe20000000011 */
[----:B------:R-:W-:Y:S01]  /*60a0*/  FMUL R31, R18, R11 ;  /* 0x0000000b121f7220 */ /* 0x000fe20000400000 */
[----:B------:R-:W-:Y:S01]  /*60b0*/  FFMA R30, R34, R32, R35 ;  /* 0x00000020221e7223 */ /* 0x000fe20000000023 */
[----:B------:R-:W0:Y:S01]  /*60c0*/  LDS.128 R8, [UR7+0x550] ;  /* 0x00055007ff087984 */ /* 0x000e220008000c00 */
[----:B------:R-:W-:Y:S01]  /*60d0*/  FMUL R17, R16, R16 ;  /* 0x0000001010117220 */ /* 0x000fe20000400000 */
[-C--:B------:R-:W-:Y:S01]  /*60e0*/  FFMA R14, R14, R31.reuse, R37 ;  /* 0x0000001f0e0e7223 */ /* 0x080fe20000000025 */
[-C--:B------:R-:W-:Y:S01]  /*60f0*/  FFMA R15, R12, R31.reuse, R15 ;  /* 0x0000001f0c0f7223 */ /* 0x080fe2000000000f */
[----:B------:R-:W-:Y:S01]  /*6100*/  FFMA R30, R13, R31, R30 ;  /* 0x0000001f0d1e7223 */ /* 0x000fe2000000001e */
[----:B------:R-:W-:Y:S01]  /*6110*/  FMUL R32, R16, R17 ;  /* 0x0000001110207220 */ /* 0x000fe20000400000 */
[----:B------:R-:W-:-:S03]  /*6120*/  FMUL R17, R21, R21 ;  /* 0x0000001515117220 */ /* 0x000fc60000400000 */
[----:B------:R-:W-:Y:S01]  /*6130*/  FMUL R32, R32, R19 ;  /* 0x0000001320207220 */ /* 0x000fe20000400000 */
[----:B------:R-:W-:Y:S02]  /*6140*/  FFMA R35, R20, R20, R17 ;  /* 0x0000001414237223 */ /* 0x000fe40000000011 */
[----:B------:R-:W1:Y:S01]  /*6150*/  LDS.128 R16, [UR7+0x560] ;  /* 0x00056007ff107984 */ /* 0x000e620008000c00 */
[----:B------:R-:W-:Y:S01]  /*6160*/  FFMA R33, R33, R32, R30 ;  /* 0x0000002021217223 */ /* 0x000fe2000000001e */
[----:B------:R-:W-:Y:S01]  /*6170*/  FFMA R35, R22, R22, R35 ;  /* 0x0000001616237223 */ /* 0x000fe20000000023 */
[-C--:B------:R-:W-:Y:S01]  /*6180*/  FFMA R29, R29, R32.reuse, R14 ;  /* 0x000000201d1d7223 */ /* 0x080fe2000000000e */
[----:B------:R-:W-:Y:S02]  /*6190*/  FFMA R28, R28, R32, R15 ;  /* 0x000000201c1c7223 */ /* 0x000fe4000000000f */
[----:B------:R-:W-:Y:S01]  /*61a0*/  FADD R34, R35, 0.0012499999720603227615 ;  /* 0x3aa3d70a23227421 */ /* 0x000fe20000000000 */
[----:B------:R-:W2:Y:S04]  /*61b0*/  LDS.128 R12, [UR7+0x570] ;  /* 0x00057007ff0c7984 */ /* 0x000ea80008000c00 */
[----:B------:R-:W-:-:S13]  /*61c0*/  FSETP.GEU.AND P0, PT, |R34|, 1.175494350822287508e-38, PT ;  /* 0x008000002200780b */ /* 0x000fda0003f0e200 */
[----:B------:R-:W-:Y:S01]  /*61d0*/  @!P0 FMUL R34, R34, 16777216 ;  /* 0x4b80000022228820 */ /* 0x000fe20000400000 */
[----:B0-----:R-:W-:Y:S01]  /*61e0*/  FADD R9, -R6, R9 ;  /* 0x0000000906097221 */ /* 0x001fe20000000100 */
[----:B------:R-:W-:Y:S01]  /*61f0*/  FADD R8, -R25, R8 ;  /* 0x0000000819087221 */ /* 0x000fe20000000100 */
[----:B------:R-:W-:Y:S02]  /*6200*/  FADD R31, -R7, R10 ;  /* 0x0000000a071f7221 */ /* 0x000fe40000000100 */
[----:B------:R-:W-:Y:S01]  /*6210*/  FMUL R35, R9, R9 ;  /* 0x0000000909237220 */ /* 0x000fe20000400000 */
[----:B------:R-:W0:Y:S03]  /*6220*/  MUFU.RSQ R10, R34 ;  /* 0x00000022000a7308 */ /* 0x000e260000001400 */
[----:B------:R-:W-:-:S04]  /*6230*/  FFMA R30, R8, R8, R35 ;  /* 0x00000008081e7223 */ /* 0x000fc80000000023 */
[----:B------:R-:W-:Y:S01]  /*6240*/  FFMA R32, R31, R31, R30 ;  /* 0x0000001f1f207223 */ /* 0x000fe2000000001e */
[----:B-1----:R-:W-:Y:S01]  /*6250*/  FADD R30, -R6, R17 ;  /* 0x00000011061e7221 */ /* 0x002fe20000000100 */
[----:B------:R-:W-:Y:S02]  /*6260*/  FADD R18, -R7, R18 ;  /* 0x0000001207127221 */ /* 0x000fe40000000100 */
[----:B------:R-:W-:Y:S01]  /*6270*/  FADD R17, R32, 0.0012499999720603227615 ;  /* 0x3aa3d70a20117421 */ /* 0x000fe20000000000 */
[----:B------:R-:W-:Y:S01]  /*6280*/  FADD R32, -R25, R16 ;  /* 0x0000001019207221 */ /* 0x000fe20000000100 */
[----:B------:R-:W-:-:S03]  /*6290*/  FMUL R35, R30, R30 ;  /* 0x0000001e1e237220 */ /* 0x000fc60000400000 */
[----:B------:R-:W-:Y:S01]  /*62a0*/  FSETP.GEU.AND P1, PT, |R17|, 1.175494350822287508e-38, PT ;  /* 0x008000001100780b */ /* 0x000fe20003f2e200 */
[----:B------:R-:W-:Y:S01]  /*62b0*/  FFMA R35, R32, R32, R35 ;  /* 0x0000002020237223 */ /* 0x000fe20000000023 */
[----:B0-----:R-:W-:-:S03]  /*62c0*/  @!P0 FMUL R10, R10, 4096 ;  /* 0x458000000a0a8820 */ /* 0x001fc60000400000 */
[----:B------:R-:W-:Y:S01]  /*62d0*/  FFMA R34, R18, R18, R35 ;  /* 0x0000001212227223 */ /* 0x000fe20000000023 */
[----:B------:R-:W-:-:S04]  /*62e0*/  FMUL R35, R10, R10 ;  /* 0x0000000a0a237220 */ /* 0x000fc80000400000 */
[----:B------:R-:W-:Y:S01]  /*62f0*/  FMUL R16, R10, R35 ;  /* 0x000000230a107220 */ /* 0x000fe20000400000 */
[----:B------:R-:W-:Y:S02]  /*6300*/  FADD R10, R34, 0.0012499999720603227615 ;  /* 0x3aa3d70a220a7421 */ /* 0x000fe40000000000 */
[----:B------:R-:W-:Y:S01]  /*6310*/  @!P1 FMUL R17, R17, 16777216 ;  /* 0x4b80000011119820 */ /* 0x000fe20000400000 */
[----:B------:R-:W-:Y:S01]  /*6320*/  FMUL R23, R16, R23 ;  /* 0x0000001710177220 */ /* 0x000fe20000400000 */
[----:B--2---:R-:W-:Y:S01]  /*6330*/  FADD R16, -R6, R13 ;  /* 0x0000000d06107221 */ /* 0x004fe20000000100 */
[----:B------:R-:W-:Y:S02]  /*6340*/  FSETP.GEU.AND P0, PT, |R10|, 1.175494350822287508e-38, PT ;  /* 0x008000000a00780b */ /* 0x000fe40003f0e200 */
[-C--:B------:R-:W-:Y:S01]  /*6350*/  FFMA R13, R20, R23.reuse, R29 ;  /* 0x00000017140d7223 */ /* 0x080fe2000000001d */
[----:B------:R-:W0:Y:S01]  /*6360*/  MUFU.RSQ R17, R17 ;  /* 0x0000001100117308 */ /* 0x000e220000001400 */
[----:B------:R-:W-:Y:S01]  /*6370*/  FADD R29, -R25, R12 ;  /* 0x0000000c191d7221 */ /* 0x000fe20000000100 */
[----:B------:R-:W-:Y:S01]  /*6380*/  FMUL R20, R16, R16 ;  /* 0x0000001010147220 */ /* 0x000fe20000400000 */
[-C--:B------:R-:W-:Y:S01]  /*6390*/  FFMA R12, R21, R23.reuse, R28 ;  /* 0x00000017150c7223 */ /* 0x080fe2000000001c */
[----:B------:R-:W-:Y:S01]  /*63a0*/  FADD R28, -R7, R14 ;  /* 0x0000000e071c7221 */ /* 0x000fe20000000100 */
[----:B------:R-:W-:Y:S01]  /*63b0*/  FFMA R14, R22, R23, R33 ;  /* 0x00000017160e7223 */ /* 0x000fe20000000021 */
[----:B------:R-:W-:-:S04]  /*63c0*/  FFMA R21, R29, R29, R20 ;  /* 0x0000001d1d157223 */ /* 0x000fc80000000014 */
[----:B------:R-:W-:Y:S01]  /*63d0*/  @!P0 FMUL R10, R10, 16777216 ;  /* 0x4b8000000a0a8820 */ /* 0x000fe20000400000 */
[----:B------:R-:W-:-:S03]  /*63e0*/  FFMA R21, R28, R28, R21 ;  /* 0x0000001c1c157223 */ /* 0x000fc60000000015 */
[----:B------:R-:W1:Y:S01]  /*63f0*/  MUFU.RSQ R35, R10 ;  /* 0x0000000a00237308 */ /* 0x000e620000001400 */
[----:B------:R-:W-:Y:S01]  /*6400*/  FADD R34, R21, 0.0012499999720603227615 ;  /* 0x3aa3d70a15227421 */ /* 0x000fe20000000000 */
[----:B0-----:R-:W-:-:S04]  /*6410*/  @!P1 FMUL R17, R17, 4096 ;  /* 0x4580000011119820 */ /* 0x001fc80000400000 */
[----:B------:R-:W-:Y:S01]  /*6420*/  FSETP.GEU.AND P1, PT, |R34|, 1.175494350822287508e-38, PT ;  /* 0x008000002200780b */ /* 0x000fe20003f2e200 */
[----:B------:R-:W-:-:S04]  /*6430*/  FMUL R20, R17, R17 ;  /* 0x0000001111147220 */ /* 0x000fc80000400000 */
[----:B------:R-:W-:Y:S02]  /*6440*/  FMUL R36, R17, R20 ;  /* 0x0000001411247220 */ /* 0x000fe40000400000 */
[----:B------:R-:W0:Y:S02]  /*6450*/  LDS.128 R20, [UR7+0x580] ;  /* 0x00058007ff147984 */ /* 0x000e240008000c00 */
[----:B------:R-:W-:Y:S01]  /*6460*/  FMUL R33, R36, R11 ;  /* 0x0000000b24217220 */ /* 0x000fe20000400000 */
[----:B-1----:R-:W-:-:S03]  /*6470*/  @!P0 FMUL R35, R35, 4096 ;  /* 0x4580000023238820 */ /* 0x002fc60000400000 */
[-C--:B------:R-:W-:Y:S01]  /*6480*/  FFMA R17, R8, R33.reuse, R13 ;  /* 0x0000002108117223 */ /* 0x080fe2000000000d */
[----:B------:R-:W-:Y:S01]  /*6490*/  FFMA R13, R9, R33, R12 ;  /* 0x00000021090d7223 */ /* 0x000fe2000000000c */
[----:B------:R-:W-:Y:S01]  /*64a0*/  FMUL R8, R35, R35 ;  /* 0x0000002323087220 */ /* 0x000fe20000400000 */
[----:B------:R-:W-:Y:S01]  /*64b0*/  @!P1 FMUL R34, R34, 16777216 ;  /* 0x4b80000022229820 */ /* 0x000fe20000400000 */
[----:B------:R-:W-:Y:S02]  /*64c0*/  FFMA R31, R31, R33, R14 ;  /* 0x000000211f1f7223 */ /* 0x000fe4000000000e */
[----:B------:R-:W-:Y:S01]  /*64d0*/  FMUL R36, R35, R8 ;  /* 0x0000000823247220 */ /* 0x000fe20000400000 */
[----:B------:R-:W1:Y:S01]  /*64e0*/  MUFU.RSQ R12, R34 ;  /* 0x00000022000c7308 */ /* 0x000e620000001400 */
        /* <DEDUP_REMOVED lines=10> */
[----:B------:R-:W-:Y:S01]  /*6590*/  FADD R30, -R7, R22 ;  /* 0x00000016071e7221 */ /* 0x000fe20000000100 */
[----:B------:R-:W-:Y:S01]  /*65a0*/  FMUL R14, R17, R17 ;  /* 0x00000011110e7220 */ /* 0x000fe20000400000 */
[----:B------:R-:W-:-:S03]  /*65b0*/  FMUL R20, R12, R15 ;  /* 0x0000000f0c147220 */ /* 0x000fc60000400000 */
[----:B------:R-:W-:Y:S01]  /*65c0*/  FFMA R35, R19, R19, R14 ;  /* 0x0000001313237223 */ /* 0x000fe2000000000e */
[-C--:B------:R-:W-:Y:S01]  /*65d0*/  FFMA R32, R29, R20.reuse, R32 ;  /* 0x000000141d207223 */ /* 0x080fe20000000020 */
[----:B------:R-:W0:Y:S01]  /*65e0*/  LDS.128 R12, [UR7+0x5a0] ;  /* 0x0005a007ff0c7984 */ /* 0x000e220008000c00 */
[----:B------:R-:W-:Y:S01]  /*65f0*/  FFMA R16, R16, R20, R21 ;  /* 0x0000001410107223 */ /* 0x000fe20000000015 */
        /* <DEDUP_REMOVED lines=16> */
[----:B------:R-:W-:-:S03]  /*6700*/  FADD R14, -R7, R14 ;  /* 0x0000000e070e7221 */ /* 0x000fc60000000100 */
[----:B------:R-:W0:Y:S01]  /*6710*/  MUFU.RSQ R10, R10 ;  /* 0x0000000a000a7308 */ /* 0x000e220000001400 */
[----:B-1----:R-:W-:Y:S01]  /*6720*/  @!P0 FMUL R9, R9, 4096 ;  /* 0x4580000009098820 */ /* 0x002fe20000400000 */
[----:B------:R-:W-:-:S03]  /*6730*/  FMUL R29, R13, R13 ;  /* 0x0000000d0d1d7220 */ /* 0x000fc60000400000 */
[----:B------:R-:W-:Y:S01]  /*6740*/  FMUL R18, R9, R9 ;  /* 0x0000000909127220 */ /* 0x000fe20000400000 */
[----:B------:R-:W-:-:S03]  /*6750*/  FFMA R29, R12, R12, R29 ;  /* 0x0000000c0c1d7223 */ /* 0x000fc6000000001d */
[----:B------:R-:W-:Y:S01]  /*6760*/  FMUL R18, R9, R18 ;  /* 0x0000001209127220 */ /* 0x000fe20000400000 */
[----:B------:R-:W-:Y:S01]  /*6770*/  FFMA R9, R28, R20, R31 ;  /* 0x000000141c097223 */ /* 0x000fe2000000001f */
[----:B------:R-:W-:Y:S02]  /*6780*/  FFMA R29, R14, R14, R29 ;  /* 0x0000000e0e1d7223 */ /* 0x000fe4000000001d */
[----:B------:R-:W-:Y:S02]  /*6790*/  FMUL R18, R18, R23 ;  /* 0x0000001712127220 */ /* 0x000fe40000400000 */
[----:B------:R-:W1:Y:S01]  /*67a0*/  LDS.128 R20, [UR7+0x5b0] ;  /* 0x0005b007ff147984 */ /* 0x000e620008000c00 */
[----:B------:R-:W-:Y:S01]  /*67b0*/  FADD R29, R29, 0.0012499999720603227615 ;  /* 0x3aa3d70a1d1d7421 */ /* 0x000fe20000000000 */
[----:B0-----:R-:W-:Y:S01]  /*67c0*/  @!P1 FMUL R10, R10, 4096 ;  /* 0x458000000a0a9820 */ /* 0x001fe20000400000 */
[-C--:B------:R-:W-:Y:S01]  /*67d0*/  FFMA R37, R19, R18.reuse, R32 ;  /* 0x0000001213257223 */ /* 0x080fe20000000020 */
[-C--:B------:R-:W-:Y:S01]  /*67e0*/  FFMA R31, R17, R18.reuse, R16 ;  /* 0x00000012111f7223 */ /* 0x080fe20000000010 */
[----:B------:R-:W-:Y:S01]  /*67f0*/  FFMA R30, R30, R18, R9 ;  /* 0x000000121e1e7223 */ /* 0x000fe20000000009 */
[----:B------:R-:W-:Y:S01]  /*6800*/  FMUL R19, R10, R10 ;  /* 0x0000000a0a137220 */ /* 0x000fe20000400000 */
[----:B------:R-:W-:-:S03]  /*6810*/  FSETP.GEU.AND P0, PT, |R29|, 1.175494350822287508e-38, PT ;  /* 0x008000001d00780b */ /* 0x000fc60003f0e200 */
[----:B------:R-:W-:Y:S02]  /*6820*/  FMUL R10, R10, R19 ;  /* 0x000000130a0a7220 */ /* 0x000fe40000400000 */
[----:B------:R-:W0:Y:S02]  /*6830*/  LDS.128 R16, [UR7+0x5c0] ;  /* 0x0005c007ff107984 */ /* 0x000e240008000c00 */
[----:B------:R-:W-:-:S04]  /*6840*/  FMUL R33, R10, R11 ;  /* 0x0000000b0a217220 */ /* 0x000fc80000400000 */
[-C--:B------:R-:W-:Y:S01]  /*6850*/  FFMA R37, R8, R33.reuse, R37 ;  /* 0x0000002108257223 */ /* 0x080fe20000000025 */
[-C--:B------:R-:W-:Y:S01]  /*6860*/  FFMA R35, R35, R33.reuse, R30 ;  /* 0x0000002123237223 */ /* 0x080fe2000000001e */
[----:B------:R-:W2:Y:S01]  /*6870*/  LDS.128 R8, [UR7+0x5d0] ;  /* 0x0005d007ff087984 */ /* 0x000ea20008000c00 */
[----:B------:R-:W-:Y:S01]  /*6880*/  @!P0 FMUL R29, R29, 16777216 ;  /* 0x4b8000001d1d8820 */ /* 0x000fe20000400000 */
[----:B------:R-:W-:-:S03]  /*6890*/  FFMA R34, R34, R33, R31 ;  /* 0x0000002122227223 */ /* 0x000fc6000000001f */
[----:B------:R-:W3:Y:S01]  /*68a0*/  MUFU.RSQ R36, R29 ;  /* 0x0000001d00247308 */ /* 0x000ee20000001400 */
[----:B-1----:R-:W-:Y:S01]  /*68b0*/  FADD R28, -R6, R21 ;  /* 0x00000015061c7221 */ /* 0x002fe20000000100 */
[----:B------:R-:W-:Y:S01]  /*68c0*/  FADD R30, -R25, R20 ;  /* 0x00000014191e7221 */ /* 0x000fe20000000100 */
[----:B------:R-:W-:Y:S01]  /*68d0*/  FADD R32, -R7, R22 ;  /* 0x0000001607207221 */ /* 0x000fe20000000100 */
[----:B---3--:R-:W-:Y:S01]  /*68e0*/  @!P0 FMUL R36, R36, 4096 ;  /* 0x4580000024248820 */ /* 0x008fe20000400000 */
[----:B------:R-:W-:-:S03]  /*68f0*/  FMUL R21, R28, R28 ;  /* 0x0000001c1c157220 */ /* 0x000fc60000400000 */
[----:B------:R-:W-:Y:S01]  /*6900*/  FMUL R31, R36, R36 ;  /* 0x00000024241f7220 */ /* 0x000fe20000400000 */
[----:B------:R-:W-:-:S03]  /*6910*/  FFMA R21, R30, R30, R21 ;  /* 0x0000001e1e157223 */ /* 0x000fc60000000015 */
[----:B------:R-:W-:Y:S01]  /*6920*/  FMUL R36, R36, R31 ;  /* 0x0000001f24247220 */ /* 0x000fe20000400000 */
[----:B0-----:R-:W-:Y:S01]  /*6930*/  FADD R20, -R6, R17 ;  /* 0x0000001106147221 */ /* 0x001fe20000000100 */
[----:B------:R-:W-:Y:S01]  /*6940*/  FFMA R21, R32, R32, R21 ;  /* 0x0000002020157223 */ /* 0x000fe20000000015 */
[----:B------:R-:W-:Y:S01]  /*6950*/  FADD R29, -R25, R16 ;  /* 0x00000010191d7221 */ /* 0x000fe20000000100 */
[----:B------:R-:W-:Y:S01]  /*6960*/  FADD R22, -R7, R18 ;  /* 0x0000001207167221 */ /* 0x000fe20000000100 */
[----:B------:R-:W-:Y:S01]  /*6970*/  FMUL R16, R20, R20 ;  /* 0x0000001414107220 */ /* 0x000fe20000400000 */
[----:B------:R-:W-:Y:S01]  /*6980*/  FADD R18, R21, 0.0012499999720603227615 ;  /* 0x3aa3d70a15127421 */ /* 0x000fe20000000000 */
[----:B------:R-:W-:Y:S01]  /*6990*/  FMUL R15, R36, R15 ;  /* 0x0000000f240f7220 */ /* 0x000fe20000400000 */
[----:B--2---:R-:W-:Y:S01]  /*69a0*/  FADD R21, -R6, R9 ;  /* 0x0000000906157221 */ /* 0x004fe20000000100 */
[----:B------:R-:W-:Y:S01]  /*69b0*/  FFMA R17, R29, R29, R16 ;  /* 0x0000001d1d117223 */ /* 0x000fe20000000010 */
[----:B------:R-:W-:Y:S01]  /*69c0*/  FADD R33, -R25, R8 ;  /* 0x0000000819217221 */ /* 0x000fe20000000100 */
[----:B------:R-:W-:Y:S01]  /*69d0*/  FSETP.GEU.AND P0, PT, |R18|, 1.175494350822287508e-38, PT ;  /* 0x008000001200780b */ /* 0x000fe20003f0e200 */
[----:B------:R-:W-:Y:S01]  /*69e0*/  FMUL R8, R21, R21 ;  /* 0x0000001515087220 */ /* 0x000fe20000400000 */
[----:B------:R-:W-:Y:S01]  /*69f0*/  FFMA R17, R22, R22, R17 ;  /* 0x0000001616117223 */ /* 0x000fe20000000011 */
[----:B------:R-:W-:Y:S01]  /*6a00*/  FADD R31, -R7, R10 ;  /* 0x0000000a071f7221 */ /* 0x000fe20000000100 */
[----:B------:R-:W-:Y:S01]  /*6a10*/  FFMA R37, R12, R15, R37 ;  /* 0x0000000f0c257223 */ /* 0x000fe20000000025 */
[----:B------:R-:W-:Y:S01]  /*6a20*/  FFMA R8, R33, R33, R8 ;  /* 0x0000002121087223 */ /* 0x000fe20000000008 */
[----:B------:R-:W-:Y:S01]  /*6a30*/  FADD R16, R17, 0.0012499999720603227615 ;  /* 0x3aa3d70a11107421 */ /* 0x000fe20000000000 */
[-C--:B------:R-:W-:Y:S01]  /*6a40*/  FFMA R17, R13, R15.reuse, R34 ;  /* 0x0000000f0d117223 */ /* 0x080fe20000000022 */
[----:B------:R-:W-:Y:S01]  /*6a50*/  FFMA R35, R14, R15, R35 ;  /* 0x0000000f0e237223 */ /* 0x000fe20000000023 */
[----:B------:R-:W-:Y:S01]  /*6a60*/  FFMA R8, R31, R31, R8 ;  /* 0x0000001f1f087223 */ /* 0x000fe20000000008 */
[----:B------:R-:W0:Y:S01]  /*6a70*/  LDS.128 R12, [UR7+0x5e0] ;  /* 0x0005e007ff0c7984 */ /* 0x000e220008000c00 */
[----:B------:R-:W-:-:S02]  /*6a80*/  FSETP.GEU.AND P1, PT, |R16|, 1.175494350822287508e-38, PT ;  /* 0x008000001000780b */ /* 0x000fc40003f2e200 */
[----:B------:R-:W-:Y:S01]  /*6a90*/  FADD R9, R8, 0.0012499999720603227615 ;  /* 0x3aa3d70a08097421 */ /* 0x000fe20000000000 */
[----:B------:R-:W-:-:S04]  /*6aa0*/  @!P0 FMUL R18, R18, 16777216 ;  /* 0x4b80000012128820 */ /* 0x000fc80000400000 */
[----:B------:R-:W-:Y:S01]  /*6ab0*/  FSETP.GEU.AND P2, PT, |R9|, 1.175494350822287508e-38, PT ;  /* 0x008000000900780b */ /* 0x000fe20003f4e200 */
[----:B------:R-:W1:Y:S05]  /*6ac0*/  MUFU.RSQ R8, R18 ;  /* 0x0000001200087308 */ /* 0x000e6a0000001400 */
[----:B------:R-:W-:-:S04]  /*6ad0*/  @!P1 FMUL R16, R16, 16777216 ;  /* 0x4b80000010109820 */ /* 0x000fc80000400000 */
[----:B------:R-:W2:Y:S03]  /*6ae0*/  MUFU.RSQ R34, R16 ;  /* 0x0000001000227308 */ /* 0x000ea60000001400 */
[----:B------:R-:W-:-:S05]  /*6af0*/  @!P2 FMUL R9, R9, 16777216 ;  /* 0x4b8000000909a820 */ /* 0x000fca0000400000 */
[----:B------:R-:W3:Y:S01]  /*6b00*/  MUFU.RSQ R10, R9 ;  /* 0x00000009000a7308 */ /* 0x000ee20000001400 */
[----:B-1----:R-:W-:-:S04]  /*6b10*/  @!P0 FMUL R8, R8, 4096 ;  /* 0x4580000008088820 */ /* 0x002fc80000400000 */
[----:B------:R-:W-:-:S04]  /*6b20*/  FMUL R18, R8, R8 ;  /* 0x0000000808127220 */ /* 0x000fc80000400000 */
[----:B------:R-:W-:Y:S01]  /*6b30*/  FMUL R18, R8, R18 ;  /* 0x0000001208127220 */ /* 0x000fe20000400000 */
[----:B--2---:R-:W-:-:S03]  /*6b40*/  @!P1 FMUL R34, R34, 4096 ;  /* 0x4580000022229820 */ /* 0x004fc60000400000 */
[----:B------:R-:W-:Y:S01]  /*6b50*/  FMUL R18, R18, R23 ;  /* 0x0000001712127220 */ /* 0x000fe20000400000 */
[----:B------:R-:W-:Y:S01]  /*6b60*/  FMUL R23, R34, R34 ;  /* 0x0000002222177220 */ /* 0x000fe20000400000 */
[----:B0-----:R-:W-:Y:S01]  /*6b70*/  FADD R13, -R6, R13 ;  /* 0x0000000d060d7221 */ /* 0x001fe20000000100 */
[----:B------:R-:W-:Y:S01]  /*6b80*/  FADD R14, -R7, R14 ;  /* 0x0000000e070e7221 */ /* 0x000fe20000000100 */
[----:B---3--:R-:W-:Y:S01]  /*6b90*/  @!P2 FMUL R10, R10, 4096 ;  /* 0x458000000a0aa820 */ /* 0x008fe20000400000 */
[-C--:B------:R-:W-:Y:S01]  /*6ba0*/  FFMA R36, R30, R18.reuse, R37 ;  /* 0x000000121e247223 */ /* 0x080fe20000000025 */
[----:B------:R-:W-:Y:S01]  /*6bb0*/  FMUL R30, R34, R23 ;  /* 0x00000017221e7220 */ /* 0x000fe20000400000 */
[----:B------:R-:W-:Y:S01]  /*6bc0*/  FFMA R23, R28, R18, R17 ;  /* 0x000000121c177223 */ /* 0x000fe20000000011 */
[----:B------:R-:W-:Y:S01]  /*6bd0*/  FMUL R9, R10, R10 ;  /* 0x0000000a0a097220 */ /* 0x000fe20000400000 */
[----:B------:R-:W-:Y:S01]  /*6be0*/  FFMA R35, R32, R18, R35 ;  /* 0x0000001220237223 */ /* 0x000fe20000000023 */
[----:B------:R-:W-:Y:S01]  /*6bf0*/  FMUL R30, R30, R19 ;  /* 0x000000131e1e7220 */ /* 0x000fe20000400000 */
[----:B------:R-:W-:Y:S01]  /*6c00*/  FADD R32, -R25, R12 ;  /* 0x0000000c19207221 */ /* 0x000fe20000000100 */
[----:B------:R-:W0:Y:S01]  /*6c10*/  LDS.128 R16, [UR7+0x5f0] ;  /* 0x0005f007ff107984 */ /* 0x000e220008000c00 */
[----:B------:R-:W-:Y:S01]  /*6c20*/  FMUL R28, R10, R9 ;  /* 0x000000090a1c7220 */ /* 0x000fe20000400000 */
[-C--:B------:R-:W-:Y:S01]  /*6c30*/  FFMA R36, R29, R30.reuse, R36 ;  /* 0x0000001e1d247223 */ /* 0x080fe20000000024 */
[----:B------:R-:W-:Y:S01]  /*6c40*/  FMUL R29, R13, R13 ;  /* 0x0000000d0d1d7220 */ /* 0x000fe20000400000 */
[-C--:B------:R-:W-:Y:S01]  /*6c50*/  FFMA R22, R22, R30.reuse, R35 ;  /* 0x0000001e16167223 */ /* 0x080fe20000000023 */
[----:B------:R-:W-:Y:S01]  /*6c60*/  FMUL R28, R28, R11 ;  /* 0x0000000b1c1c7220 */ /* 0x000fe20000400000 */
[----:B------:R-:W-:Y:S01]  /*6c70*/  FFMA R12, R20, R30, R23 ;  /* 0x0000001e140c7223 */ /* 0x000fe20000000017 */
[----:B------:R-:W1:Y:S01]  /*6c80*/  LDS.128 R8, [UR7+0x600] ;  /* 0x00060007ff087984 */ /* 0x000e620008000c00 */
[----:B------:R-:W-:Y:S01]  /*6c90*/  FFMA R29, R32, R32, R29 ;  /* 0x00000020201d7223 */ /* 0x000fe2000000001d */
[-C--:B------:R-:W-:Y:S01]  /*6ca0*/  FFMA R33, R33, R28.reuse, R36 ;  /* 0x0000001c21217223 */ /* 0x080fe20000000024 */
[-C--:B------:R-:W-:Y:S01]  /*6cb0*/  FFMA R12, R21, R28.reuse, R12 ;  /* 0x0000001c150c7223 */ /* 0x080fe2000000000c */
[----:B------:R-:W-:Y:S01]  /*6cc0*/  FFMA R31, R31, R28, R22 ;  /* 0x0000001c1f1f7223 */ /* 0x000fe20000000016 */
[----:B------:R-:W-:Y:S01]  /*6cd0*/  FFMA R29, R14, R14, R29 ;  /* 0x0000000e0e1d7223 */ /* 0x000fe2000000001d */
[----:B------:R-:W2:Y:S03]  /*6ce0*/  LDS.128 R20, [UR7+0x610] ;  /* 0x00061007ff147984 */ /* 0x000ea60008000c00 */
[----:B------:R-:W-:-:S05]  /*6cf0*/  FADD R34, R29, 0.0012499999720603227615 ;  /* 0x3aa3d70a1d227421 */ /* 0x000fca0000000000 */
[----:B------:R-:W-:-:S13]  /*6d00*/  FSETP.GEU.AND P0, PT, |R34|, 1.175494350822287508e-38, PT ;  /* 0x008000002200780b */ /* 0x000fda0003f0e200 */
[----:B------:R-:W-:Y:S01]  /*6d10*/  @!P0 FMUL R34, R34, 16777216 ;  /* 0x4b80000022228820 */ /* 0x000fe20000400000 */
[----:B0-----:R-:W-:Y:S01]  /*6d20*/  FADD R17, -R6, R17 ;  /* 0x0000001106117221 */ /* 0x001fe20000000100 */
[----:B------:R-:W-:Y:S01]  /*6d30*/  FADD R30, -R25, R16 ;  /* 0x00000010191e7221 */ /* 0x000fe20000000100 */
[----:B------:R-:W-:-:S03]  /*6d40*/  FADD R18, -R7, R18 ;  /* 0x0000001207127221 */ /* 0x000fc60000000100 */
[----:B------:R-:W0:Y:S01]  /*6d50*/  MUFU.RSQ R34, R34 ;  /* 0x0000002200227308 */ /* 0x000e220000001400 */
[----:B------:R-:W-:Y:S01]  /*6d60*/  FMUL R29, R17, R17 ;  /* 0x00000011111d7220 */ /* 0x000fe20000400000 */
[----:B-1----:R-:W-:-:S03]  /*6d70*/  FADD R28, -R6, R9 ;  /* 0x00000009061c7221 */ /* 0x002fc60000000100 */
[----:B------:R-:W-:Y:S01]  /*6d80*/  FFMA R29, R30, R30, R29 ;  /* 0x0000001e1e1d7223 */ /* 0x000fe2000000001d */
[----:B------:R-:W-:Y:S01]  /*6d90*/  FADD R16, -R25, R8 ;  /* 0x0000000819107221 */ /* 0x000fe20000000100 */
[----:B------:R-:W-:Y:S02]  /*6da0*/  FMUL R9, R28, R28 ;  /* 0x0000001c1c097220 */ /* 0x000fe40000400000 */
[----:B------:R-:W-:Y:S01]  /*6db0*/  FFMA R8, R18, R18, R29 ;  /* 0x0000001212087223 */ /* 0x000fe2000000001d */
[----:B------:R-:W-:Y:S01]  /*6dc0*/  FADD R29, -R7, R10 ;  /* 0x0000000a071d7221 */ /* 0x000fe20000000100 */
[----:B--2---:R-:W-:Y:S01]  /*6dd0*/  FADD R21, -R6, R21 ;  /* 0x0000001506157221 */ /* 0x004fe20000000100 */
[----:B------:R-:W-:Y:S01]  /*6de0*/  FFMA R10, R16, R16, R9 ;  /* 0x00000010100a7223 */ /* 0x000fe20000000009 */
[----:B------:R-:W-:Y:S01]  /*6df0*/  FADD R8, R8, 0.0012499999720603227615 ;  /* 0x3aa3d70a08087421 */ /* 0x000fe20000000000 */
[----:B------:R-:W-:Y:S01]  /*6e00*/  FADD R20, -R25, R20 ;  /* 0x0000001419147221 */ /* 0x000fe20000000100 */
[----:B------:R-:W-:Y:S01]  /*6e10*/  FADD R22, -R7, R22 ;  /* 0x0000001607167221 */ /* 0x000fe20000000100 */
[----:B------:R-:W-:Y:S01]  /*6e20*/  FFMA R10, R29, R29, R10 ;  /* 0x0000001d1d0a7223 */ /* 0x000fe2000000000a */
[----:B0-----:R-:W-:Y:S01]  /*6e30*/  @!P0 FMUL R34, R34, 4096 ;  /* 0x4580000022228820 */ /* 0x001fe20000400000 */
[----:B------:R-:W-:-:S02]  /*6e40*/  FSETP.GEU.AND P1, PT, |R8|, 1.175494350822287508e-38, PT ;  /* 0x008000000800780b */ /* 0x000fc40003f2e200 */
[----:B------:R-:W-:Y:S01]  /*6e50*/  FADD R9, R10, 0.0012499999720603227615 ;  /* 0x3aa3d70a0a097421 */ /* 0x000fe20000000000 */
[----:B------:R-:W-:-:S04]  /*6e60*/  FMUL R35, R34, R34 ;  /* 0x0000002222237220 */ /* 0x000fc80000400000 */
[----:B------:R-:W-:Y:S01]  /*6e70*/  FSETP.GEU.AND P0, PT, |R9|, 1.175494350822287508e-38, PT ;  /* 0x008000000900780b */ /* 0x000fe20003f0e200 */
[----:B------:R-:W-:Y:S01]  /*6e80*/  FMUL R34, R34, R35 ;  /* 0x0000002322227220 */ /* 0x000fe20000400000 */
[----:B------:R-:W-:-:S03]  /*6e90*/  FMUL R35, R21, R21 ;  /* 0x0000001515237220 */ /* 0x000fc60000400000 */
[----:B------:R-:W-:Y:S01]  /*6ea0*/  FMUL R15, R34, R15 ;  /* 0x0000000f220f7220 */ /* 0x000fe20000400000 */
[----:B------:R-:W-:Y:S01]  /*6eb0*/  @!P1 FMUL R8, R8, 16777216 ;  /* 0x4b80000008089820 */ /* 0x000fe20000400000 */
[----:B------:R-:W-:Y:S02]  /*6ec0*/  FFMA R35, R20, R20, R35 ;  /* 0x0000001414237223 */ /* 0x000fe40000000023 */
[-C--:B------:R-:W-:Y:S01]  /*6ed0*/  FFMA R33, R32, R15.reuse, R33 ;  /* 0x0000000f20217223 */ /* 0x080fe20000000021 */
[-C--:B------:R-:W-:Y:S01]  /*6ee0*/  FFMA R32, R13, R15.reuse, R12 ;  /* 0x0000000f0d207223 */ /* 0x080fe2000000000c */
[----:B------:R-:W-:Y:S01]  /*6ef0*/  FFMA R35, R22, R22, R35 ;  /* 0x0000001616237223 */ /* 0x000fe20000000023 */
[----:B------:R-:W0:Y:S01]  /*6f00*/  MUFU.RSQ R8, R8 ;  /* 0x0000000800087308 */ /* 0x000e220000001400 */
[----:B------:R-:W-:Y:S01]  /*6f10*/  @!P0 FMUL R9, R9, 16777216 ;  /* 0x4b80000009098820 */ /* 0x000fe20000400000 */
[----:B------:R-:W-:Y:S01]  /*6f20*/  FFMA R31, R14, R15, R31 ;  /* 0x0000000f0e1f7223 */ /* 0x000fe2000000001f */
[----:B------:R-:W-:-:S05]  /*6f30*/  FADD R34, R35, 0.0012499999720603227615 ;  /* 0x3aa3d70a23227421 */ /* 0x000fca0000000000 */
[----:B------:R-:W1:Y:S01]  /*6f40*/  MUFU.RSQ R10, R9 ;  /* 0x00000009000a7308 */ /* 0x000e620000001400 */
[----:B0-----:R-:W-:-:S04]  /*6f50*/  @!P1 FMUL R8, R8, 4096 ;  /* 0x4580000008089820 */ /* 0x001fc80000400000 */
[----:B------:R-:W-:Y:S01]  /*6f60*/  FMUL R13, R8, R8 ;  /* 0x00000008080d7220 */ /* 0x000fe20000400000 */
[----:B-1----:R-:W-:Y:S01]  /*6f70*/  @!P0 FMUL R10, R10, 4096 ;  /* 0x458000000a0a8820 */ /* 0x002fe20000400000 */
[----:B------:R-:W-:Y:S02]  /*6f80*/  FSETP.GEU.AND P0, PT, |R34|, 1.175494350822287508e-38, PT ;  /* 0x008000002200780b */ /* 0x000fe40003f0e200 */
[----:B------:R-:W-:Y:S01]  /*6f90*/  FMUL R8, R8, R13 ;  /* 0x0000000d08087220 */ /* 0x000fe20000400000 */
[----:B------:R-:W-:Y:S01]  /*6fa0*/  FMUL R9, R10, R10 ;  /* 0x0000000a0a097220 */ /* 0x000fe20000400000 */
[----:B------:R-:W0:Y:S02]  /*6fb0*/  LDS.128 R12, [UR7+0x620] ;  /* 0x00062007ff0c7984 */ /* 0x000e240008000c00 */
[----:B------:R-:W-:Y:S01]  /*6fc0*/  FMUL R19, R8, R19 ;  /* 0x0000001308137220 */ /* 0x000fe20000400000 */
[----:B------:R-:W-:-:S03]  /*6fd0*/  FMUL R10, R10, R9 ;  /* 0x000000090a0a7220 */ /* 0x000fc60000400000 */
[-C--:B------:R-:W-:Y:S01]  /*6fe0*/  FFMA R33, R30, R19.reuse, R33 ;  /* 0x000000131e217223 */ /* 0x080fe20000000021 */
        /* <DEDUP_REMOVED lines=12> */
[----:B------:R-:W-:Y:S01]  /*70b0*/  FMUL R28, R30, R29 ;  /* 0x0000001d1e1c7220 */ /* 0x000fe20000400000 */
[----:B0-----:R-:W-:Y:S01]  /*70c0*/  FADD R30, -R6, R13 ;  /* 0x0000000d061e7221 */ /* 0x001fe20000000100 */
[----:B------:R-:W-:Y:S01]  /*70d0*/  FADD R31, -R25, R12 ;  /* 0x0000000c191f7221 */ /* 0x000fe20000000100 */
[----:B------:R-:W-:Y:S01]  /*70e0*/  FADD R34, -R7, R14 ;  /* 0x0000000e07227221 */ /* 0x000fe20000000100 */
[----:B------:R-:W-:Y:S01]  /*70f0*/  FMUL R23, R28, R23 ;  /* 0x000000171c177220 */ /* 0x000fe20000400000 */
[----:B------:R-:W-:-:S03]  /*7100*/  FMUL R28, R30, R30 ;  /* 0x0000001e1e1c7220 */ /* 0x000fc60000400000 */
[----:B------:R-:W-:Y:S01]  /*7110*/  FFMA R35, R22, R23, R35 ;  /* 0x0000001716237223 */ /* 0x000fe20000000023 */
[----:B-1----:R-:W-:Y:S01]  /*7120*/  FADD R12, -R6, R9 ;  /* 0x00000009060c7221 */ /* 0x002fe20000000100 */
[----:B------:R-:W-:Y:S01]  /*7130*/  FFMA R9, R31, R31, R28 ;  /* 0x0000001f1f097223 */ /* 0x000fe2000000001c */
[----:B------:R-:W-:Y:S01]  /*7140*/  FADD R14, -R25, R8 ;  /* 0x00000008190e7221 */ /* 0x000fe20000000100 */
[----:B------:R-:W-:Y:S01]  /*7150*/  FADD R13, -R7, R10 ;  /* 0x0000000a070d7221 */ /* 0x000fe20000000100 */
[----:B------:R-:W-:Y:S01]  /*7160*/  FMUL R29, R12, R12 ;  /* 0x0000000c0c1d7220 */ /* 0x000fe20000400000 */
[----:B------:R-:W-:Y:S01]  /*7170*/  FFMA R9, R34, R34, R9 ;  /* 0x0000002222097223 */ /* 0x000fe20000000009 */
[----:B--2---:R-:W-:Y:S01]  /*7180*/  FADD R28, -R6, R17 ;  /* 0x00000011061c7221 */ /* 0x004fe20000000100 */
[----:B------:R-:W-:Y:S01]  /*7190*/  FFMA R8, R20, R23, R33 ;  /* 0x0000001714087223 */ /* 0x000fe20000000021 */
[----:B------:R-:W-:Y:S01]  /*71a0*/  FFMA R10, R14, R14, R29 ;  /* 0x0000000e0e0a7223 */ /* 0x000fe2000000001d */
[----:B------:R-:W-:Y:S01]  /*71b0*/  FADD R36, R9, 0.0012499999720603227615 ;  /* 0x3aa3d70a09247421 */ /* 0x000fe20000000000 */
[----:B------:R-:W-:Y:S01]  /*71c0*/  FADD R29, -R25, R16 ;  /* 0x00000010191d7221 */ /* 0x000fe20000000100 */
[----:B------:R-:W-:Y:S01]  /*71d0*/  FMUL R16, R28, R28 ;  /* 0x0000001c1c107220 */ /* 0x000fe20000400000 */
[----:B------:R-:W-:Y:S01]  /*71e0*/  FFMA R10, R13, R13, R10 ;  /* 0x0000000d0d0a7223 */ /* 0x000fe2000000000a */
[----:B------:R-:W-:Y:S01]  /*71f0*/  FADD R33, -R7, R18 ;  /* 0x0000001207217221 */ /* 0x000fe20000000100 */
[----:B------:R-:W-:Y:S01]  /*7200*/  FSETP.GEU.AND P0, PT, |R36|, 1.175494350822287508e-38, PT ;  /* 0x008000002400780b */ /* 0x000fe20003f0e200 */
[----:B------:R-:W-:Y:S01]  /*7210*/  FFMA R16, R29, R29, R16 ;  /* 0x0000001d1d107223 */ /* 0x000fe20000000010 */
[----:B------:R-:W-:Y:S01]  /*7220*/  FADD R10, R10, 0.0012499999720603227615 ;  /* 0x3aa3d70a0a0a7421 */ /* 0x000fe20000000000 */
[----:B------:R-:W-:-:S02]  /*7230*/  FFMA R17, R21, R23, R32 ;  /* 0x0000001715117223 */ /* 0x000fc40000000020 */
[----:B------:R-:W-:Y:S01]  /*7240*/  FFMA R16, R33, R33, R16 ;  /* 0x0000002121107223 */ /* 0x000fe20000000010 */
[----:B------:R-:W0:Y:S01]  /*7250*/  LDS.128 R20, [UR7+0x650] ;  /* 0x00065007ff147984 */ /* 0x000e220008000c00 */
[----:B------:R-:W-:Y:S02]  /*7260*/  FSETP.GEU.AND P1, PT, |R10|, 1.175494350822287508e-38, PT ;  /* 0x008000000a00780b */ /* 0x000fe40003f2e200 */
[----:B------:R-:W-:-:S04]  /*7270*/  FADD R16, R16, 0.0012499999720603227615 ;  /* 0x3aa3d70a10107421 */ /* 0x000fc80000000000 */
        /* <DEDUP_REMOVED lines=8> */
[----:B------:R-:W-:Y:S01]  /*7300*/  FMUL R32, R9, R9 ;  /* 0x0000000909207220 */ /* 0x000fe20000400000 */
[----:B--2---:R-:W-:-:S03]  /*7310*/  @!P1 FMUL R18, R18, 4096 ;  /* 0x4580000012129820 */ /* 0x004fc60000400000 */
[----:B------:R-:W-:Y:S01]  /*7320*/  FMUL R32, R9, R32 ;  /* 0x0000002009207220 */ /* 0x000fe20000400000 */
[----:B------:R-:W-:-:S03]  /*7330*/  FMUL R9, R18, R18 ;  /* 0x0000001212097220 */ /* 0x000fc60000400000 */
[----:B------:R-:W-:Y:S01]  /*7340*/  FMUL R32, R32, R15 ;  /* 0x0000000f20207220 */ /* 0x000fe20000400000 */
[----:B0-----:R-:W-:Y:S01]  /*7350*/  FADD R21, -R6, R21 ;  /* 0x0000001506157221 */ /* 0x001fe20000000100 */
[----:B------:R-:W-:Y:S01]  /*7360*/  FADD R20, -R25, R20 ;  /* 0x0000001419147221 */ /* 0x000fe20000000100 */
        /* <DEDUP_REMOVED lines=8> */
[----:B------:R-:W-:Y:S01]  /*73f0*/  FADD R22, -R7, R22 ;  /* 0x0000001607167221 */ /* 0x000fe20000000100 */
[-C--:B------:R-:W-:Y:S01]  /*7400*/  FFMA R14, R14, R31.reuse, R37 ;  /* 0x0000001f0e0e7223 */ /* 0x080fe20000000025 */
[----:B------:R-:W-:Y:S01]  /*7410*/  FFMA R15, R12, R31, R15 ;  /* 0x0000001f0c0f7223 */ /* 0x000fe2000000000f */
[----:B------:R-:W-:Y:S01]  /*7420*/  FMUL R32, R16, R17 ;  /* 0x0000001110207220 */ /* 0x000fe20000400000 */
[----:B------:R-:W-:Y:S01]  /*7430*/  FMUL R17, R21, R21 ;  /* 0x0000001515117220 */ /* 0x000fe20000400000 */
[----:B------:R-:W-:-:S02]  /*7440*/  FFMA R30, R13, R31, R30 ;  /* 0x0000001f0d1e7223 */ /* 0x000fc4000000001e */
[----:B------:R-:W-:Y:S01]  /*7450*/  FMUL R32, R32, R19 ;  /* 0x0000001320207220 */ /* 0x000fe20000400000 */
[----:B------:R-:W-:Y:S02]  /*7460*/  FFMA R35, R20, R20, R17 ;  /* 0x0000001414237223 */ /* 0x000fe40000000011 */
[----:B------:R-:W1:Y:S01]  /*7470*/  LDS.128 R16, [UR7+0x670] ;  /* 0x00067007ff107984 */ /* 0x000e620008000c00 */
[----:B------:R-:W-:Y:S01]  /*7480*/  FFMA R29, R29, R32, R14 ;  /* 0x000000201d1d7223 */ /* 0x000fe2000000000e */
[----:B------:R-:W-:Y:S01]  /*7490*/  FFMA R35, R22, R22, R35 ;  /* 0x0000001616237223 */ /* 0x000fe20000000023 */
[-C--:B------:R-:W-:Y:S01]  /*74a0*/  FFMA R28, R28, R32.reuse, R15 ;  /* 0x000000201c1c7223 */ /* 0x080fe2000000000f */
[----:B------:R-:W-:Y:S01]  /*74b0*/  FFMA R33, R33, R32, R30 ;  /* 0x0000002021217223 */ /* 0x000fe2000000001e */
[----:B------:R-:W2:Y:S01]  /*74c0*/  LDS.128 R12, [UR7+0x680] ;  /* 0x00068007ff0c7984 */ /* 0x000ea20008000c00 */
[----:B------:R-:W-:-:S05]  /*74d0*/  FADD R34, R35, 0.0012499999720603227615 ;  /* 0x3aa3d70a23227421 */ /* 0x000fca0000000000 */
        /* <DEDUP_REMOVED lines=63> */
[----:B------:R-:W-:Y:S02]  /*78d0*/  FADD R30, -R7, R22 ;  /* 0x00000016071e7221 */ /* 0x000fe40000000100 */
[-C--:B------:R-:W-:Y:S01]  /*78e0*/  FFMA R32, R29, R20.reuse, R32 ;  /* 0x000000141d207223 */ /* 0x080fe20000000020 */
[----:B------:R-:W-:Y:S01]  /*78f0*/  FFMA R35, R19, R19, R14 ;  /* 0x0000001313237223 */ /* 0x000fe2000000000e */
[-C--:B------:R-:W-:Y:S01]  /*7900*/  FFMA R16, R16, R20.reuse, R21 ;  /* 0x0000001410107223 */ /* 0x080fe20000000015 */
[----:B------:R-:W0:Y:S01]  /*7910*/  LDS.128 R12, [UR7+0x6b0] ;  /* 0x0006b007ff0c7984 */ /* 0x000e220008000c00 */
[----:B------:R-:W-:Y:S01]  /*7920*/  FFMA R31, R28, R20, R31 ;  /* 0x000000141c1f7223 */ /* 0x000fe2000000001f */
        /* <DEDUP_REMOVED lines=187> */
[----:B------:R-:W-:Y:S01]  /*84e0*/  FADD R31, -R25, R8 ;  /* 0x00000008191f7221 */ /* 0x000fe20000000100 */
[----:B------:R-:W-:Y:S01]  /*84f0*/  FADD R34, R33, 0.0012499999720603227615 ;  /* 0x3aa3d70a21227421 */ /* 0x000fe20000000000 */
[----:B------:R-:W-:Y:S01]  /*8500*/  FMUL R8, R30, R30 ;  /* 0x0000001e1e087220 */ /* 0x000fe20000400000 */
[----:B------:R-:W-:Y:S01]  /*8510*/  FADD R33, -R7, R10 ;  /* 0x0000000a07217221 */ /* 0x000fe20000000100 */
[----:B------:R-:W-:Y:S01]  /*8520*/  FFMA R37, R18, R18, R37 ;  /* 0x0000001212257223 */ /* 0x000fe20000000025 */
[----:B------:R-:W0:Y:S01]  /*8530*/  LDS.128 R20, [UR7+0x760] ;  /* 0x00076007ff147984 */ /* 0x000e220008000c00 */
[----:B------:R-:W-:Y:S01]  /*8540*/  FSETP.GEU.AND P0, PT, |R34|, 1.175494350822287508e-38, PT ;  /* 0x008000002200780b */ /* 0x000fe20003f0e200 */
[----:B------:R-:W-:Y:S01]  /*8550*/  FFMA R8, R31, R31, R8 ;  /* 0x0000001f1f087223 */ /* 0x000fe20000000008 */
[----:B------:R-:W-:-:S03]  /*8560*/  FADD R32, R37, 0.0012499999720603227615 ;  /* 0x3aa3d70a25207421 */ /* 0x000fc60000000000 */
[----:B------:R-:W-:Y:S02]  /*8570*/  FFMA R8, R33, R33, R8 ;  /* 0x0000002121087223 */ /* 0x000fe40000000008 */
        /* <DEDUP_REMOVED lines=11> */
[----:B0-----:R-:W-:Y:S01]  /*8630*/  FADD R21, -R6, R21 ;  /* 0x0000001506157221 */ /* 0x001fe20000000100 */
[----:B------:R-:W-:Y:S01]  /*8640*/  FADD R20, -R25, R20 ;  /* 0x0000001419147221 */ /* 0x000fe20000000100 */
[----:B------:R-:W-:Y:S01]  /*8650*/  FADD R22, -R7, R22 ;  /* 0x0000001607167221 */ /* 0x000fe20000000100 */
        /* <DEDUP_REMOVED lines=9> */
[----:B------:R-:W0:Y:S01]  /*86f0*/  LDS.128 R12, [UR7+0x770] ;  /* 0x00077007ff0c7984 */ /* 0x000e220008000c00 */
[----:B------:R-:W-:Y:S02]  /*8700*/  FMUL R9, R8, R8 ;  /* 0x0000000808097220 */ /* 0x000fe40000400000 */
[----:B------:R-:W-:-:S02]  /*8710*/  FMUL R19, R10, R19 ;  /* 0x000000130a137220 */ /* 0x000fc40000400000 */
        /* <DEDUP_REMOVED lines=17> */
[----:B------:R-:W-:Y:S02]  /*8830*/  FADD R12, -R25, R12 ;  /* 0x0000000c190c7221 */ /* 0x000fe40000000100 */
[----:B------:R-:W0:Y:S01]  /*8840*/  MUFU.RSQ R35, R34 ;  /* 0x0000002200237308 */ /* 0x000e220000001400 */
[----:B------:R-:W-:Y:S01]  /*8850*/  FADD R32, -R7, R14 ;  /* 0x0000000e07207221 */ /* 0x000fe20000000100 */
[----:B------:R-:W-:-:S04]  /*8860*/  FMUL R29, R13, R13 ;  /* 0x0000000d0d1d7220 */ /* 0x000fc80000400000 */
[----:B------:R-:W-:-:S04]  /*8870*/  FFMA R29, R12, R12, R29 ;  /* 0x0000000c0c1d7223 */ /* 0x000fc8000000001d */
[----:B------:R-:W-:Y:S01]  /*8880*/  FFMA R29, R32, R32, R29 ;  /* 0x00000020201d7223 */ /* 0x000fe2000000001d */
[----:B-1----:R-:W-:Y:S01]  /*8890*/  FADD R28, -R6, R9 ;  /* 0x00000009061c7221 */ /* 0x002fe20000000100 */
[----:B------:R-:W-:Y:S02]  /*88a0*/  FADD R8, -R25, R8 ;  /* 0x0000000819087221 */ /* 0x000fe40000000100 */
[----:B------:R-:W-:Y:S01]  /*88b0*/  FADD R14, R29, 0.0012499999720603227615 ;  /* 0x3aa3d70a1d0e7421 */ /* 0x000fe20000000000 */
[----:B------:R-:W-:Y:S01]  /*88c0*/  FMUL R9, R28, R28 ;  /* 0x0000001c1c097220 */ /* 0x000fe20000400000 */
[----:B------:R-:W-:Y:S01]  /*88d0*/  FADD R29, -R7, R10 ;  /* 0x0000000a071d7221 */ /* 0x000fe20000000100 */
[----:B0-----:R-:W-:Y:S01]  /*88e0*/  @!P0 FMUL R35, R35, 4096 ;  /* 0x4580000023238820 */ /* 0x001fe20000400000 */
[----:B--2---:R-:W-:Y:S01]  /*88f0*/  FADD R17, -R6, R17 ;  /* 0x0000001106117221 */ /* 0x004fe20000000100 */
[----:B------:R-:W-:Y:S01]  /*8900*/  FSETP.GEU.AND P1, PT, |R14|, 1.175494350822287508e-38, PT ;  /* 0x008000000e00780b */ /* 0x000fe20003f2e200 */
[----:B------:R-:W-:Y:S01]  /*8910*/  FFMA R10, R8, R8, R9 ;  /* 0x00000008080a7223 */ /* 0x000fe20000000009 */
[----:B------:R-:W-:-:S03]  /*8920*/  FADD R18, -R7, R18 ;  /* 0x0000001207127221 */ /* 0x000fc60000000100 */
[----:B------:R-:W-:Y:S01]  /*8930*/  FFMA R9, R29, R29, R10 ;  /* 0x0000001d1d097223 */ /* 0x000fe2000000000a */
[----:B------:R-:W-:-:S03]  /*8940*/  FMUL R10, R35, R35 ;  /* 0x00000023230a7220 */ /* 0x000fc60000400000 */
[----:B------:R-:W-:Y:S01]  /*8950*/  FADD R9, R9, 0.0012499999720603227615 ;  /* 0x3aa3d70a09097421 */ /* 0x000fe20000000000 */
[----:B------:R-:W-:-:S03]  /*8960*/  FMUL R10, R35, R10 ;  /* 0x0000000a230a7220 */ /* 0x000fc60000400000 */
[----:B------:R-:W-:Y:S01]  /*8970*/  @!P1 FMUL R14, R14, 16777216 ;  /* 0x4b8000000e0e9820 */ /* 0x000fe20000400000 */
[----:B------:R-:W-:Y:S01]  /*8980*/  FSETP.GEU.AND P0, PT, |R9|, 1.175494350822287508e-38, PT ;  /* 0x008000000900780b */ /* 0x000fe20003f0e200 */
[----:B------:R-:W-:Y:S02]  /*8990*/  FMUL R23, R10, R23 ;  /* 0x000000170a177220 */ /* 0x000fe40000400000 */
[----:B------:R-:W0:Y:S02]  /*89a0*/  MUFU.RSQ R10, R14 ;  /* 0x0000000e000a7308 */ /* 0x000e240000001400 */
[----:B------:R-:W-:Y:S01]  /*89b0*/  FFMA R35, R20, R23, R31 ;  /* 0x0000001714237223 */ /* 0x000fe2000000001f */
[----:B------:R-:W-:Y:S01]  /*89c0*/  FADD R31, -R25, R16 ;  /* 0x00000010191f7221 */ /* 0x000fe20000000100 */
[----:B------:R-:W-:Y:S01]  /*89d0*/  FMUL R16, R17, R17 ;  /* 0x0000001111107220 */ /* 0x000fe20000400000 */
[-C--:B------:R-:W-:Y:S01]  /*89e0*/  FFMA R30, R21, R23.reuse, R30 ;  /* 0x00000017151e7223 */ /* 0x080fe2000000001e */
[----:B------:R-:W-:-:S02]  /*89f0*/  FFMA R33, R22, R23, R33 ;  /* 0x0000001716217223 */ /* 0x000fc40000000021 */
[----:B------:R-:W-:Y:S02]  /*8a00*/  FFMA R21, R31, R31, R16 ;  /* 0x0000001f1f157223 */ /* 0x000fe40000000010 */
[----:B------:R-:W-:Y:S02]  /*8a10*/  @!P0 FMUL R9, R9, 16777216 ;  /* 0x4b80000009098820 */ /* 0x000fe40000400000 */
[----:B------:R-:W-:Y:S02]  /*8a20*/  FFMA R21, R18, R18, R21 ;  /* 0x0000001212157223 */ /* 0x000fe40000000015 */
[----:B------:R-:W1:Y:S02]  /*8a30*/  MUFU.RSQ R14, R9 ;  /* 0x00000009000e7308 */ /* 0x000e640000001400 */
[----:B------:R-:W-:Y:S01]  /*8a40*/  FADD R36, R21, 0.0012499999720603227615 ;  /* 0x3aa3d70a15247421 */ /* 0x000fe20000000000 */
[----:B0-----:R-:W-:-:S04]  /*8a50*/  @!P1 FMUL R10, R10, 4096 ;  /* 0x458000000a0a9820 */ /* 0x001fc80000400000 */
[----:B------:R-:W-:Y:S01]  /*8a60*/  FMUL R21, R10, R10 ;  /* 0x0000000a0a157220 */ /* 0x000fe20000400000 */
[----:B------:R-:W-:-:S03]  /*8a70*/  FSETP.GEU.AND P1, PT, |R36|, 1.175494350822287508e-38, PT ;  /* 0x008000002400780b */ /* 0x000fc60003f2e200 */
        /* <DEDUP_REMOVED lines=23> */
[----:B------:R-:W-:Y:S01]  /*8bf0*/  FFMA R34, R31, R33, R34 ;  /* 0x000000211f227223 */ /* 0x000fe20000000022 */
[----:B------:R-:W-:Y:S01]  /*8c00*/  FFMA R35, R29, R35, R32 ;  /* 0x000000231d237223 */ /* 0x000fe20000000020 */
        /* <DEDUP_REMOVED lines=19> */
[----:B------:R-:W-:-:S02]  /*8d40*/  FADD R8, -R25, R8 ;  /* 0x0000000819087221 */ /* 0x000fc40000000100 */
[----:B------:R-:W0:Y:S01]  /*8d50*/  MUFU.RSQ R31, R14 ;  /* 0x0000000e001f7308 */ /* 0x000e220000001400 */
[----:B------:R-:W-:Y:S01]  /*8d60*/  FADD R10, -R7, R10 ;  /* 0x0000000a070a7221 */ /* 0x000fe20000000100 */
[----:B------:R-:W-:Y:S01]  /*8d70*/  FMUL R29, R9, R9 ;  /* 0x00000009091d7220 */ /* 0x000fe20000400000 */
[----:B-1----:R-:W-:-:S03]  /*8d80*/  @!P0 FMUL R13, R13, 4096 ;  /* 0x458000000d0d8820 */ /* 0x002fc60000400000 */
[----:B------:R-:W-:Y:S01]  /*8d90*/  FFMA R29, R8, R8, R29 ;  /* 0x00000008081d7223 */ /* 0x000fe2000000001d */
[----:B------:R-:W-:-:S03]  /*8da0*/  FMUL R22, R13, R13 ;  /* 0x0000000d0d167220 */ /* 0x000fc60000400000 */
[----:B------:R-:W-:Y:S01]  /*8db0*/  FFMA R29, R10, R10, R29 ;  /* 0x0000000a0a1d7223 */ /* 0x000fe2000000001d */
[----:B------:R-:W-:-:S03]  /*8dc0*/  FMUL R22, R13, R22 ;  /* 0x000000160d167220 */ /* 0x000fc60000400000 */
[----:B------:R-:W-:Y:S01]  /*8dd0*/  FADD R29, R29, 0.0012499999720603227615 ;  /* 0x3aa3d70a1d1d7421 */ /* 0x000fe20000000000 */
[----:B------:R-:W-:Y:S01]  /*8de0*/  FMUL R32, R22, R23 ;  /* 0x0000001716207220 */ /* 0x000fe20000400000 */
[----:B0-----:R-:W-:-:S03]  /*8df0*/  @!P1 FMUL R31, R31, 4096 ;  /* 0x458000001f1f9820 */ /* 0x001fc60000400000 */
[-C--:B------:R-:W-:Y:S01]  /*8e00*/  FFMA R13, R21, R32.reuse, R34 ;  /* 0x00000020150d7223 */ /* 0x080fe20000000022 */
[----:B------:R-:W-:Y:S01]  /*8e10*/  FSETP.GEU.AND P0, PT, |R29|, 1.175494350822287508e-38, PT ;  /* 0x008000001d00780b */ /* 0x000fe20003f0e200 */
[----:B------:R-:W0:Y:S01]  /*8e20*/  LDS.128 R20, [UR7+0x7d0] ;  /* 0x0007d007ff147984 */ /* 0x000e220008000c00 */
[----:B------:R-:W-:Y:S01]  /*8e30*/  FMUL R14, R31, R31 ;  /* 0x0000001f1f0e7220 */ /* 0x000fe20000400000 */
[-C--:B------:R-:W-:Y:S01]  /*8e40*/  FFMA R35, R16, R32.reuse, R17 ;  /* 0x0000002010237223 */ /* 0x080fe20000000011 */
[----:B------:R-:W-:Y:S02]  /*8e50*/  FFMA R33, R19, R32, R18 ;  /* 0x0000002013217223 */ /* 0x000fe40000000012 */
[----:B------:R-:W-:Y:S01]  /*8e60*/  FMUL R14, R31, R14 ;  /* 0x0000000e1f0e7220 */ /* 0x000fe20000400000 */
[----:B------:R-:W1:Y:S03]  /*8e70*/  LDS.128 R16, [UR7+0x7e0] ;  /* 0x0007e007ff107984 */ /* 0x000e660008000c00 */
[----:B------:R-:W-:-:S03]  /*8e80*/  FMUL R37, R14, R15 ;  /* 0x0000000f0e257220 */ /* 0x000fc60000400000 */
[----:B------:R-:W-:Y:S01]  /*8e90*/  @!P0 FMUL R29, R29, 16777216 ;  /* 0x4b8000001d1d8820 */ /* 0x000fe20000400000 */
[-C--:B------:R-:W-:Y:S01]  /*8ea0*/  FFMA R31, R12, R37.reuse, R13 ;  /* 0x000000250c1f7223 */ /* 0x080fe2000000000d */
[-C--:B------:R-:W-:Y:S01]  /*8eb0*/  FFMA R28, R28, R37.reuse, R35 ;  /* 0x000000251c1c7223 */ /* 0x080fe20000000023 */
[----:B------:R-:W2:Y:S01]  /*8ec0*/  LDS.128 R12, [UR7+0x7f0] ;  /* 0x0007f007ff0c7984 */ /* 0x000ea20008000c00 */
[----:B------:R-:W3:Y:S01]  /*8ed0*/  MUFU.RSQ R32, R29 ;  /* 0x0000001d00207308 */ /* 0x000ee20000001400 */
[----:B------:R-:W-:Y:S01]  /*8ee0*/  FFMA R33, R30, R37, R33 ;  /* 0x000000251e217223 */ /* 0x000fe20000000021 */
[----:B---3--:R-:W-:-:S04]  /*8ef0*/  @!P0 FMUL R32, R32, 4096 ;  /* 0x4580000020208820 */ /* 0x008fc80000400000 */
[----:B------:R-:W-:Y:S01]  /*8f00*/  FMUL R35, R32, R32 ;  /* 0x0000002020237220 */ /* 0x000fe20000400000 */
[----:B0-----:R-:W-:-:S03]  /*8f10*/  FADD R21, -R6, R21 ;  /* 0x0000001506157221 */ /* 0x001fc60000000100 */
[----:B------:R-:W-:Y:S01]  /*8f20*/  FMUL R30, R32, R35 ;  /* 0x00000023201e7220 */ /* 0x000fe20000400000 */
[----:B------:R-:W-:Y:S01]  /*8f30*/  FADD R20, -R25, R20 ;  /* 0x0000001419147221 */ /* 0x000fe20000000100 */
[----:B------:R-:W-:Y:S01]  /*8f40*/  FADD R22, -R7, R22 ;  /* 0x0000001607167221 */ /* 0x000fe20000000100 */
[----:B------:R-:W-:Y:S01]  /*8f50*/  FMUL R35, R21, R21 ;  /* 0x0000001515237220 */ /* 0x000fe20000400000 */
[----:B------:R-:W-:Y:S01]  /*8f60*/  FMUL R30, R30, R11 ;  /* 0x0000000b1e1e7220 */ /* 0x000fe20000400000 */
[----:B-1----:R-:W-:Y:S01]  /*8f70*/  FADD R17, -R6, R17 ;  /* 0x0000001106117221 */ /* 0x002fe20000000100 */
[----:B------:R-:W-:Y:S01]  /*8f80*/  FADD R16, -R25, R16 ;  /* 0x0000001019107221 */ /* 0x000fe20000000100 */
[----:B------:R-:W-:Y:S01]  /*8f90*/  FFMA R35, R20, R20, R35 ;  /* 0x0000001414237223 */ /* 0x000fe20000000023 */
[----:B------:R-:W-:Y:S01]  /*8fa0*/  FADD R18, -R7, R18 ;  /* 0x0000001207127221 */ /* 0x000fe20000000100 */
[----:B------:R-:W-:Y:S01]  /*8fb0*/  FMUL R29, R17, R17 ;  /* 0x00000011111d7220 */ /* 0x000fe20000400000 */
[----:B------:R-:W-:Y:S01]  /*8fc0*/  FFMA R31, R8, R30, R31 ;  /* 0x0000001e081f7223 */ /* 0x000fe2000000001f */
[----:B------:R-:W-:Y:S01]  /*8fd0*/  FFMA R35, R22, R22, R35 ;  /* 0x0000001616237223 */ /* 0x000fe20000000023 */
[----:B------:R-:W-:Y:S01]  /*8fe0*/  FFMA R33, R10, R30, R33 ;  /* 0x0000001e0a217223 */ /* 0x000fe20000000021 */
[----:B------:R-:W-:Y:S01]  /*8ff0*/  FFMA R29, R16, R16, R29 ;  /* 0x00000010101d7223 */ /* 0x000fe2000000001d */
[----:B--2---:R-:W-:Y:S01]  /*9000*/  FADD R13, -R6, R13 ;  /* 0x0000000d060d7221 */ /* 0x004fe20000000100 */
[----:B------:R-:W-:Y:S01]  /*9010*/  FADD R34, R35, 0.0012499999720603227615 ;  /* 0x3aa3d70a23227421 */ /* 0x000fe20000000000 */
[----:B------:R-:W-:Y:S01]  /*9020*/  FADD R12, -R25, R12 ;  /* 0x0000000c190c7221 */ /* 0x000fe20000000100 */
[----:B------:R-:W-:Y:S01]  /*9030*/  FFMA R29, R18, R18, R29 ;  /* 0x00000012121d7223 */ /* 0x000fe2000000001d */
[----:B------:R-:W-:Y:S01]  /*9040*/  FMUL R35, R13, R13 ;  /* 0x0000000d0d237220 */ /* 0x000fe20000400000 */
[----:B------:R-:W-:Y:S01]  /*9050*/  FADD R14, -R7, R14 ;  /* 0x0000000e070e7221 */ /* 0x000fe20000000100 */
[----:B------:R-:W-:Y:S01]  /*9060*/  FSETP.GEU.AND P0, PT, |R34|, 1.175494350822287508e-38, PT ;  /* 0x008000002200780b */ /* 0x000fe20003f0e200 */
[----:B------:R-:W-:Y:S01]  /*9070*/  FADD R36, R29, 0.0012499999720603227615 ;  /* 0x3aa3d70a1d247421 */ /* 0x000fe20000000000 */
[----:B------:R-:W-:Y:S01]  /*9080*/  FFMA R35, R12, R12, R35 ;  /* 0x0000000c0c237223 */ /* 0x000fe20000000023 */
[----:B------:R-:W-:-:S03]  /*9090*/  FFMA R28, R9, R30, R28 ;  /* 0x0000001e091c7223 */ /* 0x000fc6000000001c */
[----:B------:R-:W-:Y:S01]  /*90a0*/  FFMA R35, R14, R14, R35 ;  /* 0x0000000e0e237223 */ /* 0x000fe20000000023 */
[----:B------:R-:W-:-:S03]  /*90b0*/  FSETP.GEU.AND P1, PT, |R36|, 1.175494350822287508e-38, PT ;  /* 0x008000002400780b */ /* 0x000fc60003f2e200 */
[----:B------:R-:W-:-:S03]  /*90c0*/  FADD R37, R35, 0.0012499999720603227615 ;  /* 0x3aa3d70a23257421 */ /* 0x000fc60000000000 */
[----:B------:R-:W-:Y:S02]  /*90d0*/  @!P0 FMUL R34, R34, 16777216 ;  /* 0x4b80000022228820 */ /* 0x000fe40000400000 */
[----:B------:R-:W-:Y:S02]  /*90e0*/  FSETP.GEU.AND P2, PT, |R37|, 1.175494350822287508e-38, PT ;  /* 0x008000002500780b */ /* 0x000fe40003f4e200 */
[----:B------:R-:W0:Y:S03]  /*90f0*/  MUFU.RSQ R32, R34 ;  /* 0x0000002200207308 */ /* 0x000e260000001400 */
[----:B------:R-:W-:-:S05]  /*9100*/  @!P1 FMUL R36, R36, 16777216 ;  /* 0x4b80000024249820 */ /* 0x000fca0000400000 */
[----:B------:R-:W1:Y:S03]  /*9110*/  MUFU.RSQ R29, R36 ;  /* 0x00000024001d7308 */ /* 0x000e660000001400 */
[----:B------:R-:W-:-:S05]  /*9120*/  @!P2 FMUL R37, R37, 16777216 ;  /* 0x4b8000002525a820 */ /* 0x000fca0000400000 */
[----:B------:R-:W2:Y:S01]  /*9130*/  MUFU.RSQ R11, R37 ;  /* 0x00000025000b7308 */ /* 0x000ea20000001400 */
[----:B0-----:R-:W-:Y:S01]  /*9140*/  @!P0 FMUL R32, R32, 4096 ;  /* 0x4580000020208820 */ /* 0x001fe20000400000 */
[----:B------:R-:W-:-:S03]  /*9150*/  ISETP.NE.AND P0, PT, R4, UR5, PT ;  /* 0x0000000504007c0c */ /* 0x000fc6000bf05270 */
[----:B------:R-:W-:Y:S01]  /*9160*/  FMUL R35, R32, R32 ;  /* 0x0000002020237220 */ /* 0x000fe20000400000 */
[----:B-1----:R-:W-:-:S03]  /*9170*/  @!P1 FMUL R29, R29, 4096 ;  /* 0x458000001d1d9820 */ /* 0x002fc60000400000 */
[----:B------:R-:W-:Y:S01]  /*9180*/  FMUL R32, R32, R35 ;  /* 0x0000002320207220 */ /* 0x000fe20000400000 */
[----:B------:R-:W-:-:S03]  /*9190*/  FMUL R8, R29, R29 ;  /* 0x0000001d1d087220 */ /* 0x000fc60000400000 */
[----:B------:R-:W-:Y:S01]  /*91a0*/  FMUL R23, R32, R23 ;  /* 0x0000001720177220 */ /* 0x000fe20000400000 */
[----:B--2---:R-:W-:Y:S01]  /*91b0*/  @!P2 FMUL R11, R11, 4096 ;  /* 0x458000000b0ba820 */ /* 0x004fe20000400000 */
[----:B------:R-:W-:Y:S02]  /*91c0*/  FMUL R8, R29, R8 ;  /* 0x000000081d087220 */ /* 0x000fe40000400000 */
[-C--:B------:R-:W-:Y:S01]  /*91d0*/  FFMA R28, R21, R23.reuse, R28 ;  /* 0x00000017151c7223 */ /* 0x080fe2000000001c */
[----:B------:R-:W-:Y:S01]  /*91e0*/  FFMA R31, R20, R23, R31 ;  /* 0x00000017141f7223 */ /* 0x000fe2000000001f */
[C---:B------:R-:W-:Y:S01]  /*91f0*/  FMUL R10, R11.reuse, R11 ;  /* 0x0000000b0b0a7220 */ /* 0x040fe20000400000 */
[----:B------:R-:W-:Y:S01]  /*9200*/  FMUL R8, R8, R19 ;  /* 0x0000001308087220 */ /* 0x000fe20000400000 */
[----:B------:R-:W-:Y:S02]  /*9210*/  FFMA R33, R22, R23, R33 ;  /* 0x0000001716217223 */ /* 0x000fe40000000021 */
[----:B------:R-:W-:Y:S01]  /*9220*/  FMUL R10, R11, R10 ;  /* 0x0000000a0b0a7220 */ /* 0x000fe20000400000 */
[-C--:B------:R-:W-:Y:S01]  /*9230*/  FFMA R28, R17, R8.reuse, R28 ;  /* 0x00000008111c7223 */ /* 0x080fe2000000001c */
[-C--:B------:R-:W-:Y:S01]  /*9240*/  FFMA R31, R16, R8.reuse, R31 ;  /* 0x00000008101f7223 */ /* 0x080fe2000000001f */
[----:B------:R-:W-:Y:S01]  /*9250*/  FFMA R33, R18, R8, R33 ;  /* 0x0000000812217223 */ /* 0x000fe20000000021 */
[----:B------:R-:W-:-:S04]  /*9260*/  FMUL R10, R10, R15 ;  /* 0x0000000f0a0a7220 */ /* 0x000fc80000400000 */
[-C--:B------:R-:W-:Y:S01]  /*9270*/  FFMA R30, R13, R10.reuse, R28 ;  /* 0x0000000a0d1e7223 */ /* 0x080fe2000000001c */
[-C--:B------:R-:W-:Y:S01]  /*9280*/  FFMA R29, R12, R10.reuse, R31 ;  /* 0x0000000a0c1d7223 */ /* 0x080fe2000000001f */
[----:B------:R-:W-:Y:S01]  /*9290*/  FFMA R28, R14, R10, R33 ;  /* 0x0000000a0e1c7223 */ /* 0x000fe20000000021 */
[----:B------:R-:W-:Y:S06]  /*92a0*/  @P0 BRA `(.L_x_1) ;  /* 0xffffff6c00f00947 */ /* 0x000fec000383ffff */
[----:B------:R-:W-:-:S07]  /*92b0*/  MOV R14, R4 ;  /* 0x00000004000e7202 */ /* 0x000fce0000000f00 */
.L_x_0:
[----:B------:R-:W-:-:S13]  /*92c0*/  ISETP.NE.AND P0, PT, R2, RZ, PT ;  /* 0x000000ff0200720c */ /* 0x000fda0003f05270 */
[----:B------:R-:W-:Y:S05]  /*92d0*/  @!P0 BRA `(.L_x_2) ;  /* 0x0000000000608947 */ /* 0x000fea0003800000 */
[----:B------:R-:W-:-:S05]  /*92e0*/  UMOV UR5, URZ ;  /* 0x000000ff00057c82 */ /* 0x000fca0008000000 */
.L_x_3:
[C---:B0-----:R-:W-:Y:S01]  /*92f0*/  LEA R8, R14.reuse, UR6, 0x4 ;  /* 0x000000060e087c11 */ /* 0x041fe2000f8e20ff */
[----:B------:R-:W-:Y:S01]  /*9300*/  UIADD3 UR5, UPT, UPT, UR5, 0x1, URZ ;  /* 0x0000000105057890 */ /* 0x000fe2000fffe0ff */
[----:B------:R-:W-:-:S04]  /*9310*/  IADD3 R14, PT, PT, R14, 0x1, RZ ;  /* 0x000000010e0e7810 */ /* 0x000fc80007ffe0ff */
[----:B------:R-:W0:Y:S02]  /*9320*/  LDS.128 R8, [R8] ;  /* 0x0000000008087984 */ /* 0x000e240000000c00 */
[----:B0----5:R-:W-:Y:S01]  /*9330*/  FADD R9, -R6, R9 ;  /* 0x0000000906097221 */ /* 0x021fe20000000100 */
[----:B------:R-:W-:Y:S01]  /*9340*/  FADD R12, -R25, R8 ;  /* 0x00000008190c7221 */ /* 0x000fe20000000100 */
[----:B------:R-:W-:Y:S02]  /*9350*/  FADD R13, -R7, R10 ;  /* 0x0000000a070d7221 */ /* 0x000fe40000000100 */
[----:B------:R-:W-:-:S04]  /*9360*/  FMUL R15, R9, R9 ;  /* 0x00000009090f7220 */ /* 0x000fc80000400000 */
[----:B------:R-:W-:-:S04]  /*9370*/  FFMA R10, R12, R12, R15 ;  /* 0x0000000c0c0a7223 */ /* 0x000fc8000000000f */
[----:B------:R-:W-:-:S04]  /*9380*/  FFMA R10, R13, R13, R10 ;  /* 0x0000000d0d0a7223 */ /* 0x000fc8000000000a */
[----:B------:R-:W-:-:S05]  /*9390*/  FADD R10, R10, 0.0012499999720603227615 ;  /* 0x3aa3d70a0a0a7421 */ /* 0x000fca0000000000 */
[----:B------:R-:W-:-:S13]  /*93a0*/  FSETP.GEU.AND P0, PT, |R10|, 1.175494350822287508e-38, PT ;  /* 0x008000000a00780b */ /* 0x000fda0003f0e200 */
[----:B------:R-:W-:-:S04]  /*93b0*/  @!P0 FMUL R10, R10, 16777216 ;  /* 0x4b8000000a0a8820 */ /* 0x000fc80000400000 */
[----:B------:R-:W0:Y:S02]  /*93c0*/  MUFU.RSQ R15, R10 ;  /* 0x0000000a000f7308 */ /* 0x000e240000001400 */
[----:B0-----:R-:W-:Y:S01]  /*93d0*/  @!P0 FMUL R15, R15, 4096 ;  /* 0x458000000f0f8820 */ /* 0x001fe20000400000 */
[----:B------:R-:W-:-:S03]  /*93e0*/  ISETP.NE.AND P0, PT, R2, UR5, PT ;  /* 0x0000000502007c0c */ /* 0x000fc6000bf05270 */
[----:B------:R-:W-:-:S04]  /*93f0*/  FMUL R8, R15, R15 ;  /* 0x0000000f0f087220 */ /* 0x000fc80000400000 */
[----:B------:R-:W-:-:S04]  /*9400*/  FMUL R8, R15, R8 ;  /* 0x000000080f087220 */ /* 0x000fc80000400000 */
[----:B------:R-:W-:-:S04]  /*9410*/  FMUL R8, R8, R11 ;  /* 0x0000000b08087220 */ /* 0x000fc80000400000 */
[-C--:B------:R-:W-:Y:S01]  /*9420*/  FFMA R29, R12, R8.reuse, R29 ;  /* 0x000000080c1d7223 */ /* 0x080fe2000000001d */
[-C--:B------:R-:W-:Y:S01]  /*9430*/  FFMA R30, R9, R8.reuse, R30 ;  /* 0x00000008091e7223 */ /* 0x080fe2000000001e */
[----:B------:R-:W-:Y:S01]  /*9440*/  FFMA R28, R13, R8, R28 ;  /* 0x000000080d1c7223 */ /* 0x000fe2000000001c */
[----:B------:R-:W-:Y:S06]  /*9450*/  @P0 BRA `(.L_x_3) ;  /* 0xfffffffc00a40947 */ /* 0x000fec000383ffff */
.L_x_2:
[----:B------:R-:W-:Y:S06]  /*9460*/  BAR.SYNC.DEFER_BLOCKING 0x0 ;  /* 0x0000000000007b1d */ /* 0x000fec0000010000 */
[----:B------:R-:W-:Y:S05]  /*9470*/  BRA.U UP0, `(.L_x_4) ;  /* 0xffffff6d003c7547 */ /* 0x000fea000b83ffff */
[----:B------:R-:W1:Y:S01]  /*9480*/  LDC.64 R2, c[0x0][0x390] ;  /* 0x0000e400ff027b82 */ /* 0x000e620000000a00 */
[----:B-----5:R-:W2:Y:S04]  /*9490*/  LDG.E R6, desc[UR8][R26.64] ;  /* 0x000000081a067981 */ /* 0x020ea8000c1e1900 */
[----:B0-----:R-:W3:Y:S03]  /*94a0*/  LDG.E R8, desc[UR8][R26.64+0x4] ;  /* 0x000004081a087981 */ /* 0x001ee6000c1e1900 */
[----:B------:R-:W0:Y:S01]  /*94b0*/  LDC.64 R4, c[0x0][0x380] ;  /* 0x0000e000ff047b82 */ /* 0x000e220000000a00 */
[----:B------:R-:W4:Y:S01]  /*94c0*/  LDG.E R10, desc[UR8][R26.64+0x8] ;  /* 0x000008081a0a7981 */ /* 0x000f22000c1e1900 */
[----:B-1----:R-:W-:-:S05]  /*94d0*/  IMAD.WIDE R2, R24, 0x4, R2 ;  /* 0x0000000418027825 */ /* 0x002fca00078e0202 */
[----:B------:R-:W2:Y:S04]  /*94e0*/  LDG.E R0, desc[UR8][R2.64] ;  /* 0x0000000802007981 */ /* 0x000ea8000c1e1900 */
[----:B------:R-:W3:Y:S04]  /*94f0*/  LDG.E R7, desc[UR8][R2.64+0x4] ;  /* 0x0000040802077981 */ /* 0x000ee8000c1e1900 */
[----:B------:R-:W4:Y:S01]  /*9500*/  LDG.E R9, desc[UR8][R2.64+0x8] ;  /* 0x0000080802097981 */ /* 0x000f22000c1e1900 */
[----:B0-----:R-:W-:-:S04]  /*9510*/  IMAD.WIDE R24, R24, 0x4, R4 ;  /* 0x0000000418187825 */ /* 0x001fc800078e0204 */
[----:B--2---:R-:W-:Y:S01]  /*9520*/  FFMA R29, R29, 0.016000000759959220886, R0 ;  /* 0x3c83126f1d1d7823 */ /* 0x004fe20000000000 */
[----:B---3--:R-:W-:Y:S01]  /*9530*/  FFMA R7, R30, 0.016000000759959220886, R7 ;  /* 0x3c83126f1e077823 */ /* 0x008fe20000000007 */
[----:B----4-:R-:W-:Y:S02]  /*9540*/  FFMA R9, R28, 0.016000000759959220886, R9 ;  /* 0x3c83126f1c097823 */ /* 0x010fe40000000009 */
[----:B------:R-:W-:Y:S01]  /*9550*/  FFMA R5, R29, 0.016000000759959220886, R6 ;  /* 0x3c83126f1d057823 */ /* 0x000fe20000000006 */
[----:B------:R-:W-:Y:S01]  /*9560*/  FFMA R11, R7, 0.016000000759959220886, R8 ;  /* 0x3c83126f070b7823 */ /* 0x000fe20000000008 */
[----:B------:R-:W-:-:S03]  /*9570*/  FFMA R13, R9, 0.016000000759959220886, R10 ;  /* 0x3c83126f090d7823 */ /* 0x000fc6000000000a */
[----:B------:R-:W-:Y:S04]  /*9580*/  STG.E desc[UR8][R24.64], R5 ;  /* 0x0000000518007986 */ /* 0x000fe8000c101908 */
[----:B------:R-:W-:Y:S04]  /*9590*/  STG.E desc[UR8][R24.64+0x4], R11 ;  /* 0x0000040b18007986 */ /* 0x000fe8000c101908 */
[----:B------:R-:W-:Y:S04]  /*95a0*/  STG.E desc[UR8][R24.64+0x8], R13 ;  /* 0x0000080d18007986 */ /* 0x000fe8000c101908 */
[----:B------:R-:W-:Y:S04]  /*95b0*/  STG.E desc[UR8][R2.64], R29 ;  /* 0x0000001d02007986 */ /* 0x000fe8000c101908 */
[----:B------:R-:W-:Y:S04]  /*95c0*/  STG.E desc[UR8][R2.64+0x4], R7 ;  /* 0x0000040702007986 */ /* 0x000fe8000c101908 */
[----:B------:R-:W-:Y:S01]  /*95d0*/  STG.E desc[UR8][R2.64+0x8], R9 ;  /* 0x0000080902007986 */ /* 0x000fe2000c101908 */
[----:B------:R-:W-:Y:S05]  /*95e0*/  EXIT ;  /* 0x000000000000794d */ /* 0x000fea0003800000 */
.L_x_5:
[----:B------:R-:W-:-:S00]  /*95f0*/  BRA `(.L_x_5) ;  /* 0xfffffffc00fc7947 */ /* 0x000fc0000383ffff */
[----:B------:R-:W-:-:S00]  /*9600*/  NOP ;  /* 0x0000000000007918 */ /* 0x000fc00000000000 */
[----:B------:R-:W-:-:S00]  /*9610*/  NOP ;  /* 0x0000000000007918 */ /* 0x000fc00000000000 */
[----:B------:R-:W-:-:S00]  /*9620*/  NOP ;  /* 0x0000000000007918 */ /* 0x000fc00000000000 */
[----:B------:R-:W-:-:S00]  /*9630*/  NOP ;  /* 0x0000000000007918 */ /* 0x000fc00000000000 */
[----:B------:R-:W-:-:S00]  /*9640*/  NOP ;  /* 0x0000000000007918 */ /* 0x000fc00000000000 */
[----:B------:R-:W-:-:S00]  /*9650*/  NOP ;  /* 0x0000000000007918 */ /* 0x000fc00000000000 */
[----:B------:R-:W-:-:S00]  /*9660*/  NOP ;  /* 0x0000000000007918 */ /* 0x000fc00000000000 */
[----:B------:R-:W-:-:S00]  /*9670*/  NOP ;  /* 0x0000000000007918 */ /* 0x000fc00000000000 */
.L_x_6:


//--------------------- .nv.shared.integrateBodies --------------------------
	.section	.nv.shared.integrateBodies,"aw",@nobits
	.sectionflags	@""
	.align	4
.nv.shared.integrateBodies:
	.zero		5120


//--------------------- .nv.shared.reserved.0     --------------------------
	.section	.nv.shared.reserved.0,"aw",@nobits
	.weak		__nv_reservedSMEM_offset_0_alias
	.size		__nv_reservedSMEM_offset_0_alias, 0, 64
	.other		__nv_reservedSMEM_offset_0_alias,@"STO_CUDA_RESERVED_SHARED STV_DEFAULT"
__nv_reservedSMEM_offset_0_alias:
	.zero		0
	.zero		64


//--------------------- .nv.constant0.integrateBodies --------------------------
	.section	.nv.constant0.integrateBodies,"a",@progbits
	.sectionflags	@""
	.align	4
.nv.constant0.integrateBodies:
	.zero		920


//--------------------- SYMBOLS --------------------------

	.type		.nv.reservedSmem.offset0,@object
	.size		.nv.reservedSmem.offset0,0x4
	.type		.nv.reservedSmem.cap,@object
	.size		.nv.reservedSmem.cap,0x4
